	.target	sm_100a

	.elftype	@"ET_EXEC"


//--------------------- .note.nv.tkinfo           --------------------------
	.section	.note.nv.tkinfo,"",@"SHT_NOTE"
	.sectionflags	@"SHF_NOTE_NV_TKINFO"
	.tkinfo
        /*0018*/ 	.word	0x00000002
        /*0030*/ 	.string	""
        /*0030*/ 	.string	"ptxas"
        /*0030*/ 	.string	"Cuda compilation tools, release 13.0, V13.0.88"
        /*0030*/ 	.string	"Build cuda_13.0.r13.0/compiler.36424714_0"
        /*0030*/ 	.string	"-arch sm_100a -m 64 "



//--------------------- .note.nv.cuinfo           --------------------------
	.section	.note.nv.cuinfo,"",@"SHT_NOTE"
	.sectionflags	@"SHF_NOTE_NV_CUINFO"
        /*0018*/ 	.short	0x0002
        /*001a*/ 	.short	0x0064
        /*001c*/ 	.short	0x0082
	.zero		2


//--------------------- .nv.info                  --------------------------
	.section	.nv.info,"",@"SHT_CUDA_INFO"
	.align	4


	//----- nvinfo : EIATTR_REGCOUNT
	.align		4
        /*0000*/ 	.byte	0x04, 0x2f
        /*0002*/ 	.short	(.L_19 - .L_18)
	.align		4
.L_18:
        /*0004*/ 	.word	index@(_ZN7cutlass13device_kernelINS_4gemm6kernel13GemmUniversalIN4cute5tupleIJiiiiEEENS1_10collective13CollectiveMmaINS1_35MainloopSm100TmaUmmaWarpSpecializedILi8ELi2ELi4ENS5_IJNS4_1CILi8EEENSA_ILi1EEESC_EEEEENS5_IJNSA_ILi256EEENSA_ILi128EEESG_EEENS_12float_e4m3_tENS5_IJlSC_lEEESI_SJ_NS4_8TiledMMAINS4_8MMA_AtomIJNS4_10MMA_TraitsINS4_25SM100_MMA_F8F6F4_2x1SM_SSEJSI_SI_fSF_SG_NS4_17integral_constantINS4_4UMMA5MajorELSQ_0EEESR_NSO_INSP_7ScaleInELSS_0EEEST_EEEEEENS4_6LayoutINS5_IJSC_SC_SC_EEENS5_IJNSA_ILi0EEESY_SY_EEEEENS5_IJNS4_10UnderscoreES11_S11_EEEEENS4_18SM100_TMA_2SM_LOADENS4_14ComposedLayoutINS4_7SwizzleILi3ELi4ELi3EEENS4_18smem_ptr_flag_bitsILi8EEENSW_INS5_IJSB_SG_EEENS5_IJSG_SC_EEEEEEEvNS4_8identityENS4_28SM100_TMA_2SM_LOAD_MULTICASTES1D_vS1E_EENS_8epilogue10collective18CollectiveEpilogueINS1H_23Sm100TmaWarpSpecializedILi2ELi2ELi64ELb0ELb0EEEJNS5_IJSG_SG_SG_EEENS5_IJNSW_ISG_SC_EENSW_INSA_ILi64EEESC_EEEEESI_SJ_SI_SJ_NS1H_6fusion15FusionCallbacksIS1L_NS1R_17LinearCombinationISI_fSI_fLNS_15FloatRoundStyleE2EEES1M_S1Q_JEEENS4_5SM1004TMEM4LOAD26SM100_TMEM_LOAD_32dp32b64xENS4_13SM90_TMA_LOADENS15_INS16_ILi2ELi4ELi3EEES19_NSW_INS5_IJSB_S1O_EEENS5_IJS1O_SC_EEEEEEENS4_39AutoVectorizingCopyWithAssumedAlignmentILi128EEENS4_14SM90_TMA_STOREES26_S28_S28_EEEvvEEEEvNT_6ParamsE)
        /*0008*/ 	.word	0x000000cd


	//----- nvinfo : EIATTR_FRAME_SIZE
	.align		4
.L_19:
        /*000c*/ 	.byte	0x04, 0x11
        /*000e*/ 	.short	(.L_21 - .L_20)
	.align		4
.L_20:
        /*0010*/ 	.word	index@($__internal_2_$__cuda_sm10x_tcgen05_guardrail_trap_unallocated_columns_being_dealloced)
        /*0014*/ 	.word	0x00000000


	//----- nvinfo : EIATTR_FRAME_SIZE
	.align		4
.L_21:
        /*0018*/ 	.byte	0x04, 0x11
        /*001a*/ 	.short	(.L_23 - .L_22)
	.align		4
.L_22:
        /*001c*/ 	.word	index@($__internal_1_$__cuda_sm10x_tcgen05_guardrail_trap_phase_invalid_during_alloc)
        /*0020*/ 	.word	0x00000000


	//----- nvinfo : EIATTR_FRAME_SIZE
	.align		4
.L_23:
        /*0024*/ 	.byte	0x04, 0x11
        /*0026*/ 	.short	(.L_25 - .L_24)
	.align		4
.L_24:
        /*0028*/ 	.word	index@($__internal_0_$__cuda_sm10x_tcgen05_guardrail_trap_col_being_dealloced_not_returned_by_alloc)
        /*002c*/ 	.word	0x00000000


	//----- nvinfo : EIATTR_FRAME_SIZE
	.align		4
.L_25:
        /*0030*/ 	.byte	0x04, 0x11
        /*0032*/ 	.short	(.L_27 - .L_26)
	.align		4
.L_26:
        /*0034*/ 	.word	index@(_ZN7cutlass13device_kernelINS_4gemm6kernel13GemmUniversalIN4cute5tupleIJiiiiEEENS1_10collective13CollectiveMmaINS1_35MainloopSm100TmaUmmaWarpSpecializedILi8ELi2ELi4ENS5_IJNS4_1CILi8EEENSA_ILi1EEESC_EEEEENS5_IJNSA_ILi256EEENSA_ILi128EEESG_EEENS_12float_e4m3_tENS5_IJlSC_lEEESI_SJ_NS4_8TiledMMAINS4_8MMA_AtomIJNS4_10MMA_TraitsINS4_25SM100_MMA_F8F6F4_2x1SM_SSEJSI_SI_fSF_SG_NS4_17integral_constantINS4_4UMMA5MajorELSQ_0EEESR_NSO_INSP_7ScaleInELSS_0EEEST_EEEEEENS4_6LayoutINS5_IJSC_SC_SC_EEENS5_IJNSA_ILi0EEESY_SY_EEEEENS5_IJNS4_10UnderscoreES11_S11_EEEEENS4_18SM100_TMA_2SM_LOADENS4_14ComposedLayoutINS4_7SwizzleILi3ELi4ELi3EEENS4_18smem_ptr_flag_bitsILi8EEENSW_INS5_IJSB_SG_EEENS5_IJSG_SC_EEEEEEEvNS4_8identityENS4_28SM100_TMA_2SM_LOAD_MULTICASTES1D_vS1E_EENS_8epilogue10collective18CollectiveEpilogueINS1H_23Sm100TmaWarpSpecializedILi2ELi2ELi64ELb0ELb0EEEJNS5_IJSG_SG_SG_EEENS5_IJNSW_ISG_SC_EENSW_INSA_ILi64EEESC_EEEEESI_SJ_SI_SJ_NS1H_6fusion15FusionCallbacksIS1L_NS1R_17LinearCombinationISI_fSI_fLNS_15FloatRoundStyleE2EEES1M_S1Q_JEEENS4_5SM1004TMEM4LOAD26SM100_TMEM_LOAD_32dp32b64xENS4_13SM90_TMA_LOADENS15_INS16_ILi2ELi4ELi3EEES19_NSW_INS5_IJSB_S1O_EEENS5_IJS1O_SC_EEEEEEENS4_39AutoVectorizingCopyWithAssumedAlignmentILi128EEENS4_14SM90_TMA_STOREES26_S28_S28_EEEvvEEEEvNT_6ParamsE)
        /*0038*/ 	.word	0x00000000


	//----- nvinfo : EIATTR_MIN_STACK_SIZE
	.align		4
.L_27:
        /*003c*/ 	.byte	0x04, 0x12
        /*003e*/ 	.short	(.L_29 - .L_28)
	.align		4
.L_28:
        /*0040*/ 	.word	index@(_ZN7cutlass13device_kernelINS_4gemm6kernel13GemmUniversalIN4cute5tupleIJiiiiEEENS1_10collective13CollectiveMmaINS1_35MainloopSm100TmaUmmaWarpSpecializedILi8ELi2ELi4ENS5_IJNS4_1CILi8EEENSA_ILi1EEESC_EEEEENS5_IJNSA_ILi256EEENSA_ILi128EEESG_EEENS_12float_e4m3_tENS5_IJlSC_lEEESI_SJ_NS4_8TiledMMAINS4_8MMA_AtomIJNS4_10MMA_TraitsINS4_25SM100_MMA_F8F6F4_2x1SM_SSEJSI_SI_fSF_SG_NS4_17integral_constantINS4_4UMMA5MajorELSQ_0EEESR_NSO_INSP_7ScaleInELSS_0EEEST_EEEEEENS4_6LayoutINS5_IJSC_SC_SC_EEENS5_IJNSA_ILi0EEESY_SY_EEEEENS5_IJNS4_10UnderscoreES11_S11_EEEEENS4_18SM100_TMA_2SM_LOADENS4_14ComposedLayoutINS4_7SwizzleILi3ELi4ELi3EEENS4_18smem_ptr_flag_bitsILi8EEENSW_INS5_IJSB_SG_EEENS5_IJSG_SC_EEEEEEEvNS4_8identityENS4_28SM100_TMA_2SM_LOAD_MULTICASTES1D_vS1E_EENS_8epilogue10collective18CollectiveEpilogueINS1H_23Sm100TmaWarpSpecializedILi2ELi2ELi64ELb0ELb0EEEJNS5_IJSG_SG_SG_EEENS5_IJNSW_ISG_SC_EENSW_INSA_ILi64EEESC_EEEEESI_SJ_SI_SJ_NS1H_6fusion15FusionCallbacksIS1L_NS1R_17LinearCombinationISI_fSI_fLNS_15FloatRoundStyleE2EEES1M_S1Q_JEEENS4_5SM1004TMEM4LOAD26SM100_TMEM_LOAD_32dp32b64xENS4_13SM90_TMA_LOADENS15_INS16_ILi2ELi4ELi3EEES19_NSW_INS5_IJSB_S1O_EEENS5_IJS1O_SC_EEEEEEENS4_39AutoVectorizingCopyWithAssumedAlignmentILi128EEENS4_14SM90_TMA_STOREES26_S28_S28_EEEvvEEEEvNT_6ParamsE)
        /*0044*/ 	.word	0x00000000
.L_29:


//--------------------- .nv.compat                --------------------------
	.section	.nv.compat,"",@"SHT_CUDA_COMPAT_INFO"
	.align	4
        /*0000*/ 	.byte	0x02, 0x09, 0x01, 0x00, 0x02, 0x02, 0x02, 0x00, 0x02, 0x05, 0x05, 0x00, 0x03, 0x07, 0x01, 0x01
        /*0010*/ 	.byte	0x02, 0x03, 0x01, 0x00, 0x02, 0x06, 0x01, 0x00, 0x04, 0x0b, 0x08, 0x00, 0x09, 0x00, 0x00, 0x00
        /*0020*/ 	.byte	0x00, 0x00, 0x00, 0x00


//--------------------- .nv.info._ZN7cutlass13device_kernelINS_4gemm6kernel13GemmUniversalIN4cute5tupleIJiiiiEEENS1_10collective13CollectiveMmaINS1_35MainloopSm100TmaUmmaWarpSpecializedILi8ELi2ELi4ENS5_IJNS4_1CILi8EEENSA_ILi1EEESC_EEEEENS5_IJNSA_ILi256EEENSA_ILi128EEESG_EEENS_12float_e4m3_tENS5_IJlSC_lEEESI_SJ_NS4_8TiledMMAINS4_8MMA_AtomIJNS4_10MMA_TraitsINS4_25SM100_MMA_F8F6F4_2x1SM_SSEJSI_SI_fSF_SG_NS4_17integral_constantINS4_4UMMA5MajorELSQ_0EEESR_NSO_INSP_7ScaleInELSS_0EEEST_EEEEEENS4_6LayoutINS5_IJSC_SC_SC_EEENS5_IJNSA_ILi0EEESY_SY_EEEEENS5_IJNS4_10UnderscoreES11_S11_EEEEENS4_18SM100_TMA_2SM_LOADENS4_14ComposedLayoutINS4_7SwizzleILi3ELi4ELi3EEENS4_18smem_ptr_flag_bitsILi8EEENSW_INS5_IJSB_SG_EEENS5_IJSG_SC_EEEEEEEvNS4_8identityENS4_28SM100_TMA_2SM_LOAD_MULTICASTES1D_vS1E_EENS_8epilogue10collective18CollectiveEpilogueINS1H_23Sm100TmaWarpSpecializedILi2ELi2ELi64ELb0ELb0EEEJNS5_IJSG_SG_SG_EEENS5_IJNSW_ISG_SC_EENSW_INSA_ILi64EEESC_EEEEESI_SJ_SI_SJ_NS1H_6fusion15FusionCallbacksIS1L_NS1R_17LinearCombinationISI_fSI_fLNS_15FloatRoundStyleE2EEES1M_S1Q_JEEENS4_5SM1004TMEM4LOAD26SM100_TMEM_LOAD_32dp32b64xENS4_13SM90_TMA_LOADENS15_INS16_ILi2ELi4ELi3EEES19_NSW_INS5_IJSB_S1O_EEENS5_IJS1O_SC_EEEEEEENS4_39AutoVectorizingCopyWithAssumedAlignmentILi128EEENS4_14SM90_TMA_STOREES26_S28_S28_EEEvvEEEEvNT_6ParamsE --------------------------
	.section	.nv.info._ZN7cutlass13device_kernelINS_4gemm6kernel13GemmUniversalIN4cute5tupleIJiiiiEEENS1_10collective13CollectiveMmaINS1_35MainloopSm100TmaUmmaWarpSpecializedILi8ELi2ELi4ENS5_IJNS4_1CILi8EEENSA_ILi1EEESC_EEEEENS5_IJNSA_ILi256EEENSA_ILi128EEESG_EEENS_12float_e4m3_tENS5_IJlSC_lEEESI_SJ_NS4_8TiledMMAINS4_8MMA_AtomIJNS4_10MMA_TraitsINS4_25SM100_MMA_F8F6F4_2x1SM_SSEJSI_SI_fSF_SG_NS4_17integral_constantINS4_4UMMA5MajorELSQ_0EEESR_NSO_INSP_7ScaleInELSS_0EEEST_EEEEEENS4_6LayoutINS5_IJSC_SC_SC_EEENS5_IJNSA_ILi0EEESY_SY_EEEEENS5_IJNS4_10UnderscoreES11_S11_EEEEENS4_18SM100_TMA_2SM_LOADENS4_14ComposedLayoutINS4_7SwizzleILi3ELi4ELi3EEENS4_18smem_ptr_flag_bitsILi8EEENSW_INS5_IJSB_SG_EEENS5_IJSG_SC_EEEEEEEvNS4_8identityENS4_28SM100_TMA_2SM_LOAD_MULTICASTES1D_vS1E_EENS_8epilogue10collective18CollectiveEpilogueINS1H_23Sm100TmaWarpSpecializedILi2ELi2ELi64ELb0ELb0EEEJNS5_IJSG_SG_SG_EEENS5_IJNSW_ISG_SC_EENSW_INSA_ILi64EEESC_EEEEESI_SJ_SI_SJ_NS1H_6fusion15FusionCallbacksIS1L_NS1R_17LinearCombinationISI_fSI_fLNS_15FloatRoundStyleE2EEES1M_S1Q_JEEENS4_5SM1004TMEM4LOAD26SM100_TMEM_LOAD_32dp32b64xENS4_13SM90_TMA_LOADENS15_INS16_ILi2ELi4ELi3EEES19_NSW_INS5_IJSB_S1O_EEENS5_IJS1O_SC_EEEEEEENS4_39AutoVectorizingCopyWithAssumedAlignmentILi128EEENS4_14SM90_TMA_STOREES26_S28_S28_EEEvvEEEEvNT_6ParamsE,"",@"SHT_CUDA_INFO"
	.sectionflags	@""
	.align	4


	//----- nvinfo : EIATTR_CUDA_API_VERSION
	.align		4
        /*0000*/ 	.byte	0x04, 0x37
        /*0002*/ 	.short	(.L_31 - .L_30)
.L_30:
        /*0004*/ 	.word	0x00000082


	//----- nvinfo : EIATTR_KPARAM_INFO
	.align		4
.L_31:
        /*0008*/ 	.byte	0x04, 0x17
        /*000a*/ 	.short	(.L_33 - .L_32)
.L_32:
        /*000c*/ 	.word	0x00000000
        /*0010*/ 	.short	0x0000
        /*0012*/ 	.short	0x0000
        /*0014*/ 	.byte	0x00, 0xf0, 0x01, 0x20


	//----- nvinfo : EIATTR_AT_ENTRY_FRAGMENTS
	.align		4
.L_33:
        /*0018*/ 	.byte	0x04, 0x4f
        /*001a*/ 	.short	(.L_35 - .L_34)


	//   ....[0]....
.L_34:
        /*001c*/ 	.word	0x00000007


	//----- nvinfo : EIATTR_RESERVED_SMEM_USED
	.align		4
.L_35:
        /*0020*/ 	.byte	0x01, 0x41
	.zero		2


	//----- nvinfo : EIATTR_SPARSE_MMA_MASK
	.align		4
        /*0024*/ 	.byte	0x03, 0x50
        /*0026*/ 	.short	0x0000


	//----- nvinfo : EIATTR_TCGEN05_2CTA_USED
	.align		4
        /*0028*/ 	.byte	0x01, 0x52
	.zero		2


	//----- nvinfo : EIATTR_MAXREG_COUNT
	.align		4
        /*002c*/ 	.byte	0x03, 0x1b
        /*002e*/ 	.short	0x00ff


	//----- nvinfo : EIATTR_NUM_BARRIERS
	.align		4
        /*0030*/ 	.byte	0x02, 0x4c
        /*0032*/ 	.byte	0x07
	.zero		1


	//----- nvinfo : EIATTR_EXTERNS
	.align		4
        /*0034*/ 	.byte	0x04, 0x0f
        /*0036*/ 	.short	(.L_37 - .L_36)


	//   ....[0]....
	.align		4
.L_36:
        /*0038*/ 	.word	index@(__assertfail)


	//----- nvinfo : EIATTR_MERCURY_ISA_VERSION
	.align		4
.L_37:
        /*003c*/ 	.byte	0x03, 0x5f
        /*003e*/ 	.short	0x0101


	//----- nvinfo : EIATTR_INT_WARP_WIDE_INSTR_OFFSETS
	.align		4
        /*0040*/ 	.byte	0x04, 0x31
        /*0042*/ 	.short	(.L_39 - .L_38)


	//   ....[0]....
.L_38:
        /*0044*/ 	.word	0x00000db0


	//   ....[1]....
        /*0048*/ 	.word	0x00000e50


	//   ....[2]....
        /*004c*/ 	.word	0x00004560


	//   ....[3]....
        /*0050*/ 	.word	0x00004580


	//   ....[4]....
        /*0054*/ 	.word	0x000045b0


	//   ....[5]....
        /*0058*/ 	.word	0x00005160


	//   ....[6]....
        /*005c*/ 	.word	0x000051d0


	//   ....[7]....
        /*0060*/ 	.word	0x000052c0


	//   ....[8]....
        /*0064*/ 	.word	0x00005370


	//----- nvinfo : EIATTR_COOP_GROUP_MASK_REGIDS
	.align		4
.L_39:
        /*0068*/ 	.byte	0x04, 0x29
        /*006a*/ 	.short	(.L_41 - .L_40)


	//   ....[0]....
.L_40:
        /*006c*/ 	.word	0xffffffff


	//   ....[1]....
        /*0070*/ 	.word	0xffffffff


	//   ....[2]....
        /*0074*/ 	.word	0xffffffff


	//   ....[3]....
        /*0078*/ 	.word	0xffffffff


	//   ....[4]....
        /*007c*/ 	.word	0xffffffff


	//   ....[5]....
        /*0080*/ 	.word	0xffffffff


	//   ....[6]....
        /*0084*/ 	.word	0xffffffff


	//   ....[7]....
        /*0088*/ 	.word	0xffffffff


	//   ....[8]....
        /*008c*/ 	.word	0xffffffff


	//   ....[9]....
        /*0090*/ 	.word	0xffffffff


	//   ....[10]....
        /*0094*/ 	.word	0xffffffff


	//   ....[11]....
        /*0098*/ 	.word	0xffffffff


	//   ....[12]....
        /*009c*/ 	.word	0xffffffff


	//   ....[13]....
        /*00a0*/ 	.word	0xffffffff


	//----- nvinfo : EIATTR_COOP_GROUP_INSTR_OFFSETS
	.align		4
.L_41:
        /*00a4*/ 	.byte	0x04, 0x28
        /*00a6*/ 	.short	(.L_43 - .L_42)


	//   ....[0]....
.L_42:
        /*00a8*/ 	.word	0x000000b0


	//   ....[1]....
        /*00ac*/ 	.word	0x00000520


	//   ....[2]....
        /*00b0*/ 	.word	0x00000760


	//   ....[3]....
        /*00b4*/ 	.word	0x000008b0


	//   ....[4]....
        /*00b8*/ 	.word	0x000009a0


	//   ....[5]....
        /*00bc*/ 	.word	0x00000b00


	//   ....[6]....
        /*00c0*/ 	.word	0x00000c90


	//   ....[7]....
        /*00c4*/ 	.word	0x00000ed0


	//   ....[8]....
        /*00c8*/ 	.word	0x00002260


	//   ....[9]....
        /*00cc*/ 	.word	0x00003340


	//   ....[10]....
        /*00d0*/ 	.word	0x00003810


	//   ....[11]....
        /*00d4*/ 	.word	0x00003840


	//   ....[12]....
        /*00d8*/ 	.word	0x00004460


	//   ....[13]....
        /*00dc*/ 	.word	0x00004670


	//----- nvinfo : EIATTR_VRC_CTA_INIT_COUNT
	.align		4
.L_43:
        /*00e0*/ 	.byte	0x02, 0x4a
        /*00e2*/ 	.byte	0x80
	.zero		1


	//----- nvinfo : EIATTR_SYSCALL_OFFSETS
	.align		4
        /*00e4*/ 	.byte	0x04, 0x46
        /*00e6*/ 	.short	(.L_45 - .L_44)


	//   ....[0]....
.L_44:
        /*00e8*/ 	.word	0x00005f60


	//   ....[1]....
        /*00ec*/ 	.word	0x000060a0


	//   ....[2]....
        /*00f0*/ 	.word	0x00006930


	//   ....[3]....
        /*00f4*/ 	.word	0x00007f40


	//----- nvinfo : EIATTR_MBARRIER_INSTR_OFFSETS
	.align		4
.L_45:
        /*00f8*/ 	.byte	0x04, 0x39
        /*00fa*/ 	.short	(.L_47 - .L_46)


	//   ....[0]....
.L_46:
        /*00fc*/ 	.word	0x00000650
        /*0100*/ 	.word	0x000000ff
        /*0104*/ 	.word	0x00000000
        /*0108*/ 	.short	0x0100
        /*010a*/ 	.byte	0x04
	.zero		1


	//   ....[1]....
        /*010c*/ 	.word	0x00000660
        /*0110*/ 	.word	0x000000ff
        /*0114*/ 	.word	0x00000040
        /*0118*/ 	.short	0x0100
        /*011a*/ 	.byte	0x04
	.zero		1


	//   ....[2]....
        /*011c*/ 	.word	0x00000670
        /*0120*/ 	.word	0x000000ff
        /*0124*/ 	.word	0x00000008
        /*0128*/ 	.short	0x0100
        /*012a*/ 	.byte	0x04
	.zero		1


	//   ....[3]....
        /*012c*/ 	.word	0x00000680
        /*0130*/ 	.word	0x000000ff
        /*0134*/ 	.word	0x00000048
        /*0138*/ 	.short	0x0100
        /*013a*/ 	.byte	0x04
	.zero		1


	//   ....[4]....
        /*013c*/ 	.word	0x00000690
        /*0140*/ 	.word	0x000000ff
        /*0144*/ 	.word	0x00000010
        /*0148*/ 	.short	0x0100
        /*014a*/ 	.byte	0x04
	.zero		1


	//   ....[5]....
        /*014c*/ 	.word	0x000006a0
        /*0150*/ 	.word	0x000000ff
        /*0154*/ 	.word	0x00000050
        /*0158*/ 	.short	0x0100
        /*015a*/ 	.byte	0x04
	.zero		1


	//   ....[6]....
        /*015c*/ 	.word	0x000006b0
        /*0160*/ 	.word	0x000000ff
        /*0164*/ 	.word	0x00000018
        /*0168*/ 	.short	0x0100
        /*016a*/ 	.byte	0x04
	.zero		1


	//   ....[7]....
        /*016c*/ 	.word	0x000006c0
        /*0170*/ 	.word	0x000000ff
        /*0174*/ 	.word	0x00000058
        /*0178*/ 	.short	0x0100
        /*017a*/ 	.byte	0x04
	.zero		1


	//   ....[8]....
        /*017c*/ 	.word	0x000006d0
        /*0180*/ 	.word	0x000000ff
        /*0184*/ 	.word	0x00000020
        /*0188*/ 	.short	0x0100
        /*018a*/ 	.byte	0x04
	.zero		1


	//   ....[9]....
        /*018c*/ 	.word	0x000006e0
        /*0190*/ 	.word	0x000000ff
        /*0194*/ 	.word	0x00000060
        /*0198*/ 	.short	0x0100
        /*019a*/ 	.byte	0x04
	.zero		1


	//   ....[10]....
        /*019c*/ 	.word	0x000006f0
        /*01a0*/ 	.word	0x000000ff
        /*01a4*/ 	.word	0x00000028
        /*01a8*/ 	.short	0x0100
        /*01aa*/ 	.byte	0x04
	.zero		1


	//   ....[11]....
        /*01ac*/ 	.word	0x00000700
        /*01b0*/ 	.word	0x000000ff
        /*01b4*/ 	.word	0x00000068
        /*01b8*/ 	.short	0x0100
        /*01ba*/ 	.byte	0x04
	.zero		1


	//   ....[12]....
        /*01bc*/ 	.word	0x00000710
        /*01c0*/ 	.word	0x000000ff
        /*01c4*/ 	.word	0x00000030
        /*01c8*/ 	.short	0x0100
        /*01ca*/ 	.byte	0x04
	.zero		1


	//   ....[13]....
        /*01cc*/ 	.word	0x00000720
        /*01d0*/ 	.word	0x000000ff
        /*01d4*/ 	.word	0x00000070
        /*01d8*/ 	.short	0x0100
        /*01da*/ 	.byte	0x04
	.zero		1


	//   ....[14]....
        /*01dc*/ 	.word	0x00000730
        /*01e0*/ 	.word	0x000000ff
        /*01e4*/ 	.word	0x00000038
        /*01e8*/ 	.short	0x0100
        /*01ea*/ 	.byte	0x04
	.zero		1


	//   ....[15]....
        /*01ec*/ 	.word	0x00000740
        /*01f0*/ 	.word	0x000000ff
        /*01f4*/ 	.word	0x00000078
        /*01f8*/ 	.short	0x0100
        /*01fa*/ 	.byte	0x04
	.zero		1


	//   ....[16]....
        /*01fc*/ 	.word	0x00000860
        /*0200*/ 	.word	0x000000ff
        /*0204*/ 	.word	0x00000080
        /*0208*/ 	.short	0x0100
        /*020a*/ 	.byte	0x04
	.zero		1


	//   ....[17]....
        /*020c*/ 	.word	0x00000870
        /*0210*/ 	.word	0x000000ff
        /*0214*/ 	.word	0x00000090
        /*0218*/ 	.short	0x0100
        /*021a*/ 	.byte	0x04
	.zero		1


	//   ....[18]....
        /*021c*/ 	.word	0x00000880
        /*0220*/ 	.word	0x000000ff
        /*0224*/ 	.word	0x00000088
        /*0228*/ 	.short	0x0100
        /*022a*/ 	.byte	0x04
	.zero		1


	//   ....[19]....
        /*022c*/ 	.word	0x00000890
        /*0230*/ 	.word	0x000000ff
        /*0234*/ 	.word	0x00000098
        /*0238*/ 	.short	0x0100
        /*023a*/ 	.byte	0x04
	.zero		1


	//   ....[20]....
        /*023c*/ 	.word	0x00000970
        /*0240*/ 	.word	0x000000ff
        /*0244*/ 	.word	0x000000a0
        /*0248*/ 	.short	0x0100
        /*024a*/ 	.byte	0x06
	.zero		1


	//   ....[21]....
        /*024c*/ 	.word	0x00000980
        /*0250*/ 	.word	0x000000ff
        /*0254*/ 	.word	0x000000a8
        /*0258*/ 	.short	0x0100
        /*025a*/ 	.byte	0x06
	.zero		1


	//   ....[22]....
        /*025c*/ 	.word	0x00000ab0
        /*0260*/ 	.word	0x000000ff
        /*0264*/ 	.word	0x000000b0
        /*0268*/ 	.short	0x0100
        /*026a*/ 	.byte	0x06
	.zero		1


	//   ....[23]....
        /*026c*/ 	.word	0x00000ac0
        /*0270*/ 	.word	0x000000ff
        /*0274*/ 	.word	0x000000c0
        /*0278*/ 	.short	0x0100
        /*027a*/ 	.byte	0x06
	.zero		1


	//   ....[24]....
        /*027c*/ 	.word	0x00000ad0
        /*0280*/ 	.word	0x000000ff
        /*0284*/ 	.word	0x000000b8
        /*0288*/ 	.short	0x0100
        /*028a*/ 	.byte	0x06
	.zero		1


	//   ....[25]....
        /*028c*/ 	.word	0x00000ae0
        /*0290*/ 	.word	0x000000ff
        /*0294*/ 	.word	0x000000c8
        /*0298*/ 	.short	0x0100
        /*029a*/ 	.byte	0x06
	.zero		1


	//   ....[26]....
        /*029c*/ 	.word	0x00000c00
        /*02a0*/ 	.word	0x000000ff
        /*02a4*/ 	.word	0x000000d0
        /*02a8*/ 	.short	0x0100
        /*02aa*/ 	.byte	0x04
	.zero		1


	//   ....[27]....
        /*02ac*/ 	.word	0x00000c10
        /*02b0*/ 	.word	0x000000ff
        /*02b4*/ 	.word	0x000000f0
        /*02b8*/ 	.short	0x0100
        /*02ba*/ 	.byte	0x04
	.zero		1


	//   ....[28]....
        /*02bc*/ 	.word	0x00000c20
        /*02c0*/ 	.word	0x000000ff
        /*02c4*/ 	.word	0x000000d8
        /*02c8*/ 	.short	0x0100
        /*02ca*/ 	.byte	0x04
	.zero		1


	//   ....[29]....
        /*02cc*/ 	.word	0x00000c30
        /*02d0*/ 	.word	0x000000ff
        /*02d4*/ 	.word	0x000000f8
        /*02d8*/ 	.short	0x0100
        /*02da*/ 	.byte	0x04
	.zero		1


	//   ....[30]....
        /*02dc*/ 	.word	0x00000c40
        /*02e0*/ 	.word	0x000000ff
        /*02e4*/ 	.word	0x000000e0
        /*02e8*/ 	.short	0x0100
        /*02ea*/ 	.byte	0x04
	.zero		1


	//   ....[31]....
        /*02ec*/ 	.word	0x00000c50
        /*02f0*/ 	.word	0x000000ff
        /*02f4*/ 	.word	0x00000100
        /*02f8*/ 	.short	0x0100
        /*02fa*/ 	.byte	0x04
	.zero		1


	//   ....[32]....
        /*02fc*/ 	.word	0x00000c60
        /*0300*/ 	.word	0x000000ff
        /*0304*/ 	.word	0x000000e8
        /*0308*/ 	.short	0x0100
        /*030a*/ 	.byte	0x04
	.zero		1


	//   ....[33]....
        /*030c*/ 	.word	0x00000c70
        /*0310*/ 	.word	0x000000ff
        /*0314*/ 	.word	0x00000108
        /*0318*/ 	.short	0x0100
        /*031a*/ 	.byte	0x04
	.zero		1


	//   ....[34]....
        /*031c*/ 	.word	0x00000d60
        /*0320*/ 	.word	0x000000ff
        /*0324*/ 	.word	0x00000110
        /*0328*/ 	.short	0x0100
        /*032a*/ 	.byte	0x04
	.zero		1


	//   ....[35]....
        /*032c*/ 	.word	0x00000d70
        /*0330*/ 	.word	0x000000ff
        /*0334*/ 	.word	0x00000120
        /*0338*/ 	.short	0x0100
        /*033a*/ 	.byte	0x04
	.zero		1


	//   ....[36]....
        /*033c*/ 	.word	0x00000d80
        /*0340*/ 	.word	0x000000ff
        /*0344*/ 	.word	0x00000118
        /*0348*/ 	.short	0x0100
        /*034a*/ 	.byte	0x04
	.zero		1


	//   ....[37]....
        /*034c*/ 	.word	0x00000d90
        /*0350*/ 	.word	0x000000ff
        /*0354*/ 	.word	0x00000128
        /*0358*/ 	.short	0x0100
        /*035a*/ 	.byte	0x04
	.zero		1


	//   ....[38]....
        /*035c*/ 	.word	0x00000e90
        /*0360*/ 	.word	0x000000ff
        /*0364*/ 	.word	0x00000130
        /*0368*/ 	.short	0x0100
        /*036a*/ 	.byte	0x06
	.zero		1


	//   ....[39]....
        /*036c*/ 	.word	0x00001ab0
        /*0370*/ 	.word	0x00000000
        /*0374*/ 	.word	0x00000120
        /*0378*/ 	.short	0x010a
        /*037a*/ 	.byte	0xff
	.zero		1


	//   ....[40]....
        /*037c*/ 	.word	0x00001ad0
        /*0380*/ 	.word	0x00000000
        /*0384*/ 	.word	0x00000110
        /*0388*/ 	.short	0x0101
        /*038a*/ 	.byte	0xff
	.zero		1


	//   ....[41]....
        /*038c*/ 	.word	0x00001b80
        /*0390*/ 	.word	0x000000ff
        /*0394*/ 	.word	0x00000040
        /*0398*/ 	.short	0x010a
        /*039a*/ 	.byte	0x04
	.zero		1


	//   ....[42]....
        /*039c*/ 	.word	0x00001c50
        /*03a0*/ 	.word	0x000000ff
        /*03a4*/ 	.word	0x00000040
        /*03a8*/ 	.short	0x010a
        /*03aa*/ 	.byte	0x21
	.zero		1


	//   ....[43]....
        /*03ac*/ 	.word	0x00001e00
        /*03b0*/ 	.word	0x000000ff
        /*03b4*/ 	.word	0x00000040
        /*03b8*/ 	.short	0x010a
        /*03ba*/ 	.byte	0x05
	.zero		1


	//   ....[44]....
        /*03bc*/ 	.word	0x00001f10
        /*03c0*/ 	.word	0x000000ff
        /*03c4*/ 	.word	0x000000a8
        /*03c8*/ 	.short	0x0101
        /*03ca*/ 	.byte	0x0d
	.zero		1


	//   ....[45]....
        /*03cc*/ 	.word	0x00001f30
        /*03d0*/ 	.word	0x000000ff
        /*03d4*/ 	.word	0x00000040
        /*03d8*/ 	.short	0x010a
        /*03da*/ 	.byte	0x04
	.zero		1


	//   ....[46]....
        /*03dc*/ 	.word	0x00001fb0
        /*03e0*/ 	.word	0x000000ff
        /*03e4*/ 	.word	0x00000040
        /*03e8*/ 	.short	0x010a
        /*03ea*/ 	.byte	0x09
	.zero		1


	//   ....[47]....
        /*03ec*/ 	.word	0x00002180
        /*03f0*/ 	.word	0x000000ff
        /*03f4*/ 	.word	0x00000040
        /*03f8*/ 	.short	0x010a
        /*03fa*/ 	.byte	0x05
	.zero		1


	//   ....[48]....
        /*03fc*/ 	.word	0x00002290
        /*0400*/ 	.word	0x00000003
        /*0404*/ 	.word	0x000000b0
        /*0408*/ 	.short	0x010a
        /*040a*/ 	.byte	0xff
	.zero		1


	//   ....[49]....
        /*040c*/ 	.word	0x000023e0
        /*0410*/ 	.word	0x00000000
        /*0414*/ 	.word	0x00000000
        /*0418*/ 	.short	0x0101
        /*041a*/ 	.byte	0xff
	.zero		1


	//   ....[50]....
        /*041c*/ 	.word	0x00002980
        /*0420*/ 	.word	0x000000ff
        /*0424*/ 	.word	0x00000000
        /*0428*/ 	.short	0x010a
        /*042a*/ 	.byte	0x04
	.zero		1


	//   ....[51]....
        /*042c*/ 	.word	0x00002a10
        /*0430*/ 	.word	0x000000ff
        /*0434*/ 	.word	0x00000000
        /*0438*/ 	.short	0x010a
        /*043a*/ 	.byte	0x05
	.zero		1


	//   ....[52]....
        /*043c*/ 	.word	0x00002aa0
        /*0440*/ 	.word	0x000000ff
        /*0444*/ 	.word	0x00000000
        /*0448*/ 	.short	0x010a
        /*044a*/ 	.byte	0x05
	.zero		1


	//   ....[53]....
        /*044c*/ 	.word	0x00002b30
        /*0450*/ 	.word	0x000000ff
        /*0454*/ 	.word	0x00000000
        /*0458*/ 	.short	0x010a
        /*045a*/ 	.byte	0x05
	.zero		1


	//   ....[54]....
        /*045c*/ 	.word	0x00002bc0
        /*0460*/ 	.word	0x000000ff
        /*0464*/ 	.word	0x00000000
        /*0468*/ 	.short	0x010a
        /*046a*/ 	.byte	0x05
	.zero		1


	//   ....[55]....
        /*046c*/ 	.word	0x00002c50
        /*0470*/ 	.word	0x000000ff
        /*0474*/ 	.word	0x00000000
        /*0478*/ 	.short	0x010a
        /*047a*/ 	.byte	0x05
	.zero		1


	//   ....[56]....
        /*047c*/ 	.word	0x00002ce0
        /*0480*/ 	.word	0x000000ff
        /*0484*/ 	.word	0x00000000
        /*0488*/ 	.short	0x010a
        /*048a*/ 	.byte	0x05
	.zero		1


	//   ....[57]....
        /*048c*/ 	.word	0x00002d80
        /*0490*/ 	.word	0x00000000
        /*0494*/ 	.word	0x00000000
        /*0498*/ 	.short	0x010a
        /*049a*/ 	.byte	0xff
	.zero		1


	//   ....[58]....
        /*049c*/ 	.word	0x00002ea0
        /*04a0*/ 	.word	0x00000002
        /*04a4*/ 	.word	0x00000110
        /*04a8*/ 	.short	0x010a
        /*04aa*/ 	.byte	0xff
	.zero		1


	//   ....[59]....
        /*04ac*/ 	.word	0x00002f00
        /*04b0*/ 	.word	0x00000004
        /*04b4*/ 	.word	0x00000000
        /*04b8*/ 	.short	0x0101
        /*04ba*/ 	.byte	0xff
	.zero		1


	//   ....[60]....
        /*04bc*/ 	.word	0x00002f20
        /*04c0*/ 	.word	0x000000ff
        /*04c4*/ 	.word	0x000000c0
        /*04c8*/ 	.short	0x010a
        /*04ca*/ 	.byte	0x04
	.zero		1


	//   ....[61]....
        /*04cc*/ 	.word	0x00003040
        /*04d0*/ 	.word	0x00000002
        /*04d4*/ 	.word	0x000000b0
        /*04d8*/ 	.short	0x010a
        /*04da*/ 	.byte	0xff
	.zero		1


	//   ....[62]....
        /*04dc*/ 	.word	0x00003150
        /*04e0*/ 	.word	0x00000002
        /*04e4*/ 	.word	0x00000000
        /*04e8*/ 	.short	0x0101
        /*04ea*/ 	.byte	0xff
	.zero		1


	//   ....[63]....
        /*04ec*/ 	.word	0x000031e0
        /*04f0*/ 	.word	0x000000ff
        /*04f4*/ 	.word	0x000000c0
        /*04f8*/ 	.short	0x0106
        /*04fa*/ 	.byte	0x04
	.zero		1


	//   ....[64]....
        /*04fc*/ 	.word	0x00003200
        /*0500*/ 	.word	0x000000ff
        /*0504*/ 	.word	0x000000c0
        /*0508*/ 	.short	0x010a
        /*050a*/ 	.byte	0x04
	.zero		1


	//   ....[65]....
        /*050c*/ 	.word	0x00003290
        /*0510*/ 	.word	0x000000ff
        /*0514*/ 	.word	0x000000c0
        /*0518*/ 	.short	0x0106
        /*051a*/ 	.byte	0x07
	.zero		1


	//   ....[66]....
        /*051c*/ 	.word	0x000032d0
        /*0520*/ 	.word	0x00000000
        /*0524*/ 	.word	0x000000c0
        /*0528*/ 	.short	0x010a
        /*052a*/ 	.byte	0xff
	.zero		1


	//   ....[67]....
        /*052c*/ 	.word	0x00003510
        /*0530*/ 	.word	0x000000ff
        /*0534*/ 	.word	0x00000008
        /*0538*/ 	.short	0x010a
        /*053a*/ 	.byte	0x05
	.zero		1


	//   ....[68]....
        /*053c*/ 	.word	0x00003530
        /*0540*/ 	.word	0x000000ff
        /*0544*/ 	.word	0x00000008
        /*0548*/ 	.short	0x010a
        /*054a*/ 	.byte	0x05
	.zero		1


	//   ....[69]....
        /*054c*/ 	.word	0x000036c0
        /*0550*/ 	.word	0x000000ff
        /*0554*/ 	.word	0x00000008
        /*0558*/ 	.short	0x010a
        /*055a*/ 	.byte	0x05
	.zero		1


	//   ....[70]....
        /*055c*/ 	.word	0x000036e0
        /*0560*/ 	.word	0x000000ff
        /*0564*/ 	.word	0x00000008
        /*0568*/ 	.short	0x010a
        /*056a*/ 	.byte	0x05
	.zero		1


	//   ....[71]....
        /*056c*/ 	.word	0x000037a0
        /*0570*/ 	.word	0x000000ff
        /*0574*/ 	.word	0x00000000
        /*0578*/ 	.short	0x0101
        /*057a*/ 	.byte	0x04
	.zero		1


	//   ....[72]....
        /*057c*/ 	.word	0x00003ae0
        /*0580*/ 	.word	0x00000000
        /*0584*/ 	.word	0x000000b0
        /*0588*/ 	.short	0x010a
        /*058a*/ 	.byte	0xff
	.zero		1


	//   ....[73]....
        /*058c*/ 	.word	0x00003ba0
        /*0590*/ 	.word	0x00000000
        /*0594*/ 	.word	0x00000000
        /*0598*/ 	.short	0x0101
        /*059a*/ 	.byte	0xff
	.zero		1


	//   ....[74]....
        /*059c*/ 	.word	0x00003c60
        /*05a0*/ 	.word	0x000000ff
        /*05a4*/ 	.word	0x00000000
        /*05a8*/ 	.short	0x010a
        /*05aa*/ 	.byte	0x04
	.zero		1


	//   ....[75]....
        /*05ac*/ 	.word	0x00003c70
        /*05b0*/ 	.word	0x000000ff
        /*05b4*/ 	.word	0x000000f0
        /*05b8*/ 	.short	0x010a
        /*05ba*/ 	.byte	0x1f
	.zero		1


	//   ....[76]....
        /*05bc*/ 	.word	0x00003d20
        /*05c0*/ 	.word	0x000000ff
        /*05c4*/ 	.word	0x00000000
        /*05c8*/ 	.short	0x010a
        /*05ca*/ 	.byte	0x05
	.zero		1


	//   ....[77]....
        /*05cc*/ 	.word	0x00003e50
        /*05d0*/ 	.word	0x000000ff
        /*05d4*/ 	.word	0x00000000
        /*05d8*/ 	.short	0x010a
        /*05da*/ 	.byte	0x04
	.zero		1


	//   ....[78]....
        /*05dc*/ 	.word	0x00004150
        /*05e0*/ 	.word	0x000000ff
        /*05e4*/ 	.word	0x00000000
        /*05e8*/ 	.short	0x010a
        /*05ea*/ 	.byte	0x04
	.zero		1


	//   ....[79]....
        /*05ec*/ 	.word	0x000041e0
        /*05f0*/ 	.word	0x000000ff
        /*05f4*/ 	.word	0x00000000
        /*05f8*/ 	.short	0x010a
        /*05fa*/ 	.byte	0x05
	.zero		1


	//   ....[80]....
        /*05fc*/ 	.word	0x00004270
        /*0600*/ 	.word	0x000000ff
        /*0604*/ 	.word	0x00000000
        /*0608*/ 	.short	0x010a
        /*060a*/ 	.byte	0x05
	.zero		1


	//   ....[81]....
        /*060c*/ 	.word	0x00004310
        /*0610*/ 	.word	0x00000000
        /*0614*/ 	.word	0x00000000
        /*0618*/ 	.short	0x010a
        /*061a*/ 	.byte	0xff
	.zero		1


	//   ....[82]....
        /*061c*/ 	.word	0x00004350
        /*0620*/ 	.word	0x00000000
        /*0624*/ 	.word	0x00000000
        /*0628*/ 	.short	0x010a
        /*062a*/ 	.byte	0xff
	.zero		1


	//   ....[83]....
        /*062c*/ 	.word	0x000043c0
        /*0630*/ 	.word	0x000000ff
        /*0634*/ 	.word	0x00000000
        /*0638*/ 	.short	0x0101
        /*063a*/ 	.byte	0x04
	.zero		1


	//   ....[84]....
        /*063c*/ 	.word	0x00004400
        /*0640*/ 	.word	0x000000ff
        /*0644*/ 	.word	0x00000130
        /*0648*/ 	.short	0x010a
        /*064a*/ 	.byte	0x1a
	.zero		1


	//   ....[85]....
        /*064c*/ 	.word	0x00004450
        /*0650*/ 	.word	0x000000ff
        /*0654*/ 	.word	0x00000000
        /*0658*/ 	.short	0x0101
        /*065a*/ 	.byte	0x04
	.zero		1


	//   ....[86]....
        /*065c*/ 	.word	0x00004920
        /*0660*/ 	.word	0x00000008
        /*0664*/ 	.word	0x000000b0
        /*0668*/ 	.short	0x010a
        /*066a*/ 	.byte	0xff
	.zero		1


	//   ....[87]....
        /*066c*/ 	.word	0x00004a90
        /*0670*/ 	.word	0x00000000
        /*0674*/ 	.word	0x00000000
        /*0678*/ 	.short	0x0101
        /*067a*/ 	.byte	0xff
	.zero		1


	//   ....[88]....
        /*067c*/ 	.word	0x00004f70
        /*0680*/ 	.word	0x000000ff
        /*0684*/ 	.word	0x000000a8
        /*0688*/ 	.short	0x010a
        /*068a*/ 	.byte	0x15
	.zero		1


	//   ....[89]....
        /*068c*/ 	.word	0x00005100
        /*0690*/ 	.word	0x000000ff
        /*0694*/ 	.word	0x00000090
        /*0698*/ 	.short	0x010a
        /*069a*/ 	.byte	0x15
	.zero		1


	//   ....[90]....
        /*069c*/ 	.word	0x00005270
        /*06a0*/ 	.word	0x000000ff
        /*06a4*/ 	.word	0x00000080
        /*06a8*/ 	.short	0x010b
        /*06aa*/ 	.byte	0x15
	.zero		1


	//   ....[91]....
        /*06ac*/ 	.word	0x00005280
        /*06b0*/ 	.word	0x000000ff
        /*06b4*/ 	.word	0x00000000
        /*06b8*/ 	.short	0x0101
        /*06ba*/ 	.byte	0x21
	.zero		1


	//   ....[92]....
        /*06bc*/ 	.word	0x00005290
        /*06c0*/ 	.word	0x000000ff
        /*06c4*/ 	.word	0x00000098
        /*06c8*/ 	.short	0x010a
        /*06ca*/ 	.byte	0x15
	.zero		1


	//   ....[93]....
        /*06cc*/ 	.word	0x00005470
        /*06d0*/ 	.word	0x000000ff
        /*06d4*/ 	.word	0x00000088
        /*06d8*/ 	.short	0x010b
        /*06da*/ 	.byte	0x15
	.zero		1


	//   ....[94]....
        /*06dc*/ 	.word	0x00005480
        /*06e0*/ 	.word	0x000000ff
        /*06e4*/ 	.word	0x00000000
        /*06e8*/ 	.short	0x0101
        /*06ea*/ 	.byte	0x1f
	.zero		1


	//   ....[95]....
        /*06ec*/ 	.word	0x000054b0
        /*06f0*/ 	.word	0x000000ff
        /*06f4*/ 	.word	0x00000090
        /*06f8*/ 	.short	0x010a
        /*06fa*/ 	.byte	0x15
	.zero		1


	//   ....[96]....
        /*06fc*/ 	.word	0x000054f0
        /*0700*/ 	.word	0x00000000
        /*0704*/ 	.word	0x00000098
        /*0708*/ 	.short	0x010a
        /*070a*/ 	.byte	0xff
	.zero		1


	//   ....[97]....
        /*070c*/ 	.word	0x00005800
        /*0710*/ 	.word	0x00000003
        /*0714*/ 	.word	0x000000b0
        /*0718*/ 	.short	0x010a
        /*071a*/ 	.byte	0xff
	.zero		1


	//   ....[98]....
        /*071c*/ 	.word	0x00005980
        /*0720*/ 	.word	0x00000000
        /*0724*/ 	.word	0x00000000
        /*0728*/ 	.short	0x0101
        /*072a*/ 	.byte	0xff
	.zero		1


	//   ....[99]....
        /*072c*/ 	.word	0x000064d0
        /*0730*/ 	.word	0x00000003
        /*0734*/ 	.word	0x00000080
        /*0738*/ 	.short	0x010a
        /*073a*/ 	.byte	0xff
	.zero		1


	//   ....[100]....
        /*073c*/ 	.word	0x00006510
        /*0740*/ 	.word	0x000000a1
        /*0744*/ 	.word	0x000000d0
        /*0748*/ 	.short	0x010a
        /*074a*/ 	.byte	0xff
	.zero		1


	//   ....[101]....
        /*074c*/ 	.word	0x00006650
        /*0750*/ 	.word	0x00000003
        /*0754*/ 	.word	0x00000080
        /*0758*/ 	.short	0x010a
        /*075a*/ 	.byte	0xff
	.zero		1


	//   ....[102]....
        /*075c*/ 	.word	0x00006780
        /*0760*/ 	.word	0x00000000
        /*0764*/ 	.word	0x00000000
        /*0768*/ 	.short	0x0101
        /*076a*/ 	.byte	0xff
	.zero		1


	//   ....[103]....
        /*076c*/ 	.word	0x00006800
        /*0770*/ 	.word	0x000000a1
        /*0774*/ 	.word	0x000000d0
        /*0778*/ 	.short	0x010a
        /*077a*/ 	.byte	0xff
	.zero		1


	//   ....[104]....
        /*077c*/ 	.word	0x00007bb0
        /*0780*/ 	.word	0x000000c5
        /*0784*/ 	.word	0x00000080
        /*0788*/ 	.short	0x010a
        /*078a*/ 	.byte	0xff
	.zero		1


	//   ....[105]....
        /*078c*/ 	.word	0x00007c90
        /*0790*/ 	.word	0x000000c5
        /*0794*/ 	.word	0x00000080
        /*0798*/ 	.short	0x010a
        /*079a*/ 	.byte	0xff
	.zero		1


	//   ....[106]....
        /*079c*/ 	.word	0x00007dc0
        /*07a0*/ 	.word	0x00000000
        /*07a4*/ 	.word	0x00000000
        /*07a8*/ 	.short	0x0101
        /*07aa*/ 	.byte	0xff
	.zero		1


	//   ....[107]....
        /*07ac*/ 	.word	0x000081f0
        /*07b0*/ 	.word	0x000000a1
        /*07b4*/ 	.word	0x00000000
        /*07b8*/ 	.short	0x0101
        /*07ba*/ 	.byte	0xff
	.zero		1


	//   ....[108]....
        /*07bc*/ 	.word	0x00009250
        /*07c0*/ 	.word	0x00000000
        /*07c4*/ 	.word	0x00000120
        /*07c8*/ 	.short	0x010a
        /*07ca*/ 	.byte	0xff
	.zero		1


	//   ....[109]....
        /*07cc*/ 	.word	0x000092b0
        /*07d0*/ 	.word	0x00000000
        /*07d4*/ 	.word	0x00000040
        /*07d8*/ 	.short	0x010a
        /*07da*/ 	.byte	0xff
	.zero		1


	//   ....[110]....
        /*07dc*/ 	.word	0x00009310
        /*07e0*/ 	.word	0x00000000
        /*07e4*/ 	.word	0x00000040
        /*07e8*/ 	.short	0x010a
        /*07ea*/ 	.byte	0xff
	.zero		1


	//   ....[111]....
        /*07ec*/ 	.word	0x00009360
        /*07f0*/ 	.word	0x00000003
        /*07f4*/ 	.word	0x000000b0
        /*07f8*/ 	.short	0x010a
        /*07fa*/ 	.byte	0xff
	.zero		1


	//   ....[112]....
        /*07fc*/ 	.word	0x000093c0
        /*0800*/ 	.word	0x00000000
        /*0804*/ 	.word	0x00000000
        /*0808*/ 	.short	0x010a
        /*080a*/ 	.byte	0xff
	.zero		1


	//   ....[113]....
        /*080c*/ 	.word	0x00009420
        /*0810*/ 	.word	0x00000000
        /*0814*/ 	.word	0x00000000
        /*0818*/ 	.short	0x010a
        /*081a*/ 	.byte	0xff
	.zero		1


	//   ....[114]....
        /*081c*/ 	.word	0x00009480
        /*0820*/ 	.word	0x00000000
        /*0824*/ 	.word	0x00000000
        /*0828*/ 	.short	0x010a
        /*082a*/ 	.byte	0xff
	.zero		1


	//   ....[115]....
        /*082c*/ 	.word	0x000094e0
        /*0830*/ 	.word	0x00000000
        /*0834*/ 	.word	0x00000000
        /*0838*/ 	.short	0x010a
        /*083a*/ 	.byte	0xff
	.zero		1


	//   ....[116]....
        /*083c*/ 	.word	0x00009540
        /*0840*/ 	.word	0x00000000
        /*0844*/ 	.word	0x00000000
        /*0848*/ 	.short	0x010a
        /*084a*/ 	.byte	0xff
	.zero		1


	//   ....[117]....
        /*084c*/ 	.word	0x000095a0
        /*0850*/ 	.word	0x00000000
        /*0854*/ 	.word	0x00000000
        /*0858*/ 	.short	0x010a
        /*085a*/ 	.byte	0xff
	.zero		1


	//   ....[118]....
        /*085c*/ 	.word	0x00009600
        /*0860*/ 	.word	0x00000000
        /*0864*/ 	.word	0x00000000
        /*0868*/ 	.short	0x010a
        /*086a*/ 	.byte	0xff
	.zero		1


	//   ....[119]....
        /*086c*/ 	.word	0x00009650
        /*0870*/ 	.word	0x00000002
        /*0874*/ 	.word	0x00000110
        /*0878*/ 	.short	0x010a
        /*087a*/ 	.byte	0xff
	.zero		1


	//   ....[120]....
        /*087c*/ 	.word	0x000096b0
        /*0880*/ 	.word	0x00000002
        /*0884*/ 	.word	0x000000c0
        /*0888*/ 	.short	0x010a
        /*088a*/ 	.byte	0xff
	.zero		1


	//   ....[121]....
        /*088c*/ 	.word	0x00009700
        /*0890*/ 	.word	0x00000002
        /*0894*/ 	.word	0x000000b0
        /*0898*/ 	.short	0x010a
        /*089a*/ 	.byte	0xff
	.zero		1


	//   ....[122]....
        /*089c*/ 	.word	0x00009760
        /*08a0*/ 	.word	0x00000000
        /*08a4*/ 	.word	0x000000c0
        /*08a8*/ 	.short	0x010a
        /*08aa*/ 	.byte	0xff
	.zero		1


	//   ....[123]....
        /*08ac*/ 	.word	0x000097c0
        /*08b0*/ 	.word	0x00000000
        /*08b4*/ 	.word	0x00000008
        /*08b8*/ 	.short	0x010a
        /*08ba*/ 	.byte	0xff
	.zero		1


	//   ....[124]....
        /*08bc*/ 	.word	0x000098b0
        /*08c0*/ 	.word	0x00000000
        /*08c4*/ 	.word	0x00000008
        /*08c8*/ 	.short	0x010a
        /*08ca*/ 	.byte	0xff
	.zero		1


	//   ....[125]....
        /*08cc*/ 	.word	0x00009900
        /*08d0*/ 	.word	0x00000000
        /*08d4*/ 	.word	0x000000b0
        /*08d8*/ 	.short	0x010a
        /*08da*/ 	.byte	0xff
	.zero		1


	//   ....[126]....
        /*08dc*/ 	.word	0x00009960
        /*08e0*/ 	.word	0x00000000
        /*08e4*/ 	.word	0x000000f0
        /*08e8*/ 	.short	0x010a
        /*08ea*/ 	.byte	0xff
	.zero		1


	//   ....[127]....
        /*08ec*/ 	.word	0x000099c0
        /*08f0*/ 	.word	0x00000000
        /*08f4*/ 	.word	0x00000000
        /*08f8*/ 	.short	0x010a
        /*08fa*/ 	.byte	0xff
	.zero		1


	//   ....[128]....
        /*08fc*/ 	.word	0x00009a20
        /*0900*/ 	.word	0x00000000
        /*0904*/ 	.word	0x00000000
        /*0908*/ 	.short	0x010a
        /*090a*/ 	.byte	0xff
	.zero		1


	//   ....[129]....
        /*090c*/ 	.word	0x00009a80
        /*0910*/ 	.word	0x00000000
        /*0914*/ 	.word	0x00000000
        /*0918*/ 	.short	0x010a
        /*091a*/ 	.byte	0xff
	.zero		1


	//   ....[130]....
        /*091c*/ 	.word	0x00009ae0
        /*0920*/ 	.word	0x00000000
        /*0924*/ 	.word	0x00000000
        /*0928*/ 	.short	0x010a
        /*092a*/ 	.byte	0xff
	.zero		1


	//   ....[131]....
        /*092c*/ 	.word	0x00009b40
        /*0930*/ 	.word	0x00000000
        /*0934*/ 	.word	0x00000130
        /*0938*/ 	.short	0x010a
        /*093a*/ 	.byte	0xff
	.zero		1


	//   ....[132]....
        /*093c*/ 	.word	0x00009b90
        /*0940*/ 	.word	0x00000008
        /*0944*/ 	.word	0x000000b0
        /*0948*/ 	.short	0x010a
        /*094a*/ 	.byte	0xff
	.zero		1


	//   ....[133]....
        /*094c*/ 	.word	0x00009bf0
        /*0950*/ 	.word	0x00000000
        /*0954*/ 	.word	0x000000a8
        /*0958*/ 	.short	0x010a
        /*095a*/ 	.byte	0xff
	.zero		1


	//   ....[134]....
        /*095c*/ 	.word	0x00009c50
        /*0960*/ 	.word	0x00000005
        /*0964*/ 	.word	0x00000090
        /*0968*/ 	.short	0x010a
        /*096a*/ 	.byte	0xff
	.zero		1


	//   ....[135]....
        /*096c*/ 	.word	0x00009cb0
        /*0970*/ 	.word	0x00000005
        /*0974*/ 	.word	0x00000098
        /*0978*/ 	.short	0x010a
        /*097a*/ 	.byte	0xff
	.zero		1


	//   ....[136]....
        /*097c*/ 	.word	0x00009d10
        /*0980*/ 	.word	0x00000000
        /*0984*/ 	.word	0x00000090
        /*0988*/ 	.short	0x010a
        /*098a*/ 	.byte	0xff
	.zero		1


	//   ....[137]....
        /*098c*/ 	.word	0x00009d60
        /*0990*/ 	.word	0x00000003
        /*0994*/ 	.word	0x000000b0
        /*0998*/ 	.short	0x010a
        /*099a*/ 	.byte	0xff
	.zero		1


	//   ....[138]....
        /*099c*/ 	.word	0x00009db0
        /*09a0*/ 	.word	0x00000003
        /*09a4*/ 	.word	0x00000080
        /*09a8*/ 	.short	0x010a
        /*09aa*/ 	.byte	0xff
	.zero		1


	//   ....[139]....
        /*09ac*/ 	.word	0x00009e00
        /*09b0*/ 	.word	0x000000a1
        /*09b4*/ 	.word	0x000000d0
        /*09b8*/ 	.short	0x010a
        /*09ba*/ 	.byte	0xff
	.zero		1


	//   ....[140]....
        /*09bc*/ 	.word	0x00009e50
        /*09c0*/ 	.word	0x000000c5
        /*09c4*/ 	.word	0x00000080
        /*09c8*/ 	.short	0x010a
        /*09ca*/ 	.byte	0xff
	.zero		1


	//----- nvinfo : EIATTR_NUM_MBARRIERS
	.align		4
.L_47:
        /*09cc*/ 	.byte	0x03, 0x38
        /*09ce*/ 	.short	0x0027


	//----- nvinfo : EIATTR_EXIT_INSTR_OFFSETS
	.align		4
        /*09d0*/ 	.byte	0x04, 0x1c
        /*09d2*/ 	.short	(.L_49 - .L_48)


	//   ....[0]....
.L_48:
        /*09d4*/ 	.word	0x00002db0


	//   ....[1]....
        /*09d8*/ 	.word	0x000032a0


	//   ....[2]....
        /*09dc*/ 	.word	0x00003300


	//   ....[3]....
        /*09e0*/ 	.word	0x00004680


	//   ....[4]....
        /*09e4*/ 	.word	0x00005520


	//   ....[5]....
        /*09e8*/ 	.word	0x00005560


	//   ....[6]....
        /*09ec*/ 	.word	0x00009240


	//----- nvinfo : EIATTR_MAX_THREADS
	.align		4
.L_49:
        /*09f0*/ 	.byte	0x04, 0x05
        /*09f2*/ 	.short	(.L_51 - .L_50)
.L_50:
        /*09f4*/ 	.word	0x00000100
        /*09f8*/ 	.word	0x00000001
        /*09fc*/ 	.word	0x00000001


	//----- nvinfo : EIATTR_CRS_STACK_SIZE
	.align		4
.L_51:
        /*0a00*/ 	.byte	0x04, 0x1e
        /*0a02*/ 	.short	(.L_53 - .L_52)
.L_52:
        /*0a04*/ 	.word	0x00000000


	//----- nvinfo : EIATTR_CBANK_PARAM_SIZE
	.align		4
.L_53:
        /*0a08*/ 	.byte	0x03, 0x19
        /*0a0a*/ 	.short	0x0800


	//----- nvinfo : EIATTR_PARAM_CBANK
	.align		4
        /*0a0c*/ 	.byte	0x04, 0x0a
        /*0a0e*/ 	.short	(.L_55 - .L_54)
	.align		4
.L_54:
        /*0a10*/ 	.word	index@(.nv.constant0._ZN7cutlass13device_kernelINS_4gemm6kernel13GemmUniversalIN4cute5tupleIJiiiiEEENS1_10collective13CollectiveMmaINS1_35MainloopSm100TmaUmmaWarpSpecializedILi8ELi2ELi4ENS5_IJNS4_1CILi8EEENSA_ILi1EEESC_EEEEENS5_IJNSA_ILi256EEENSA_ILi128EEESG_EEENS_12float_e4m3_tENS5_IJlSC_lEEESI_SJ_NS4_8TiledMMAINS4_8MMA_AtomIJNS4_10MMA_TraitsINS4_25SM100_MMA_F8F6F4_2x1SM_SSEJSI_SI_fSF_SG_NS4_17integral_constantINS4_4UMMA5MajorELSQ_0EEESR_NSO_INSP_7ScaleInELSS_0EEEST_EEEEEENS4_6LayoutINS5_IJSC_SC_SC_EEENS5_IJNSA_ILi0EEESY_SY_EEEEENS5_IJNS4_10UnderscoreES11_S11_EEEEENS4_18SM100_TMA_2SM_LOADENS4_14ComposedLayoutINS4_7SwizzleILi3ELi4ELi3EEENS4_18smem_ptr_flag_bitsILi8EEENSW_INS5_IJSB_SG_EEENS5_IJSG_SC_EEEEEEEvNS4_8identityENS4_28SM100_TMA_2SM_LOAD_MULTICASTES1D_vS1E_EENS_8epilogue10collective18CollectiveEpilogueINS1H_23Sm100TmaWarpSpecializedILi2ELi2ELi64ELb0ELb0EEEJNS5_IJSG_SG_SG_EEENS5_IJNSW_ISG_SC_EENSW_INSA_ILi64EEESC_EEEEESI_SJ_SI_SJ_NS1H_6fusion15FusionCallbacksIS1L_NS1R_17LinearCombinationISI_fSI_fLNS_15FloatRoundStyleE2EEES1M_S1Q_JEEENS4_5SM1004TMEM4LOAD26SM100_TMEM_LOAD_32dp32b64xENS4_13SM90_TMA_LOADENS15_INS16_ILi2ELi4ELi3EEES19_NSW_INS5_IJSB_S1O_EEENS5_IJS1O_SC_EEEEEEENS4_39AutoVectorizingCopyWithAssumedAlignmentILi128EEENS4_14SM90_TMA_STOREES26_S28_S28_EEEvvEEEEvNT_6ParamsE)
        /*0a14*/ 	.short	0x0380
        /*0a16*/ 	.short	0x0800


	//----- nvinfo : EIATTR_SW_WAR
	.align		4
.L_55:
        /*0a18*/ 	.byte	0x04, 0x36
        /*0a1a*/ 	.short	(.L_57 - .L_56)
.L_56:
        /*0a1c*/ 	.word	0x00000008
.L_57:


//--------------------- .nv.callgraph             --------------------------
	.section	.nv.callgraph,"",@"SHT_CUDA_CALLGRAPH"
	.align	4
	.sectionentsize	8
	.align		4
        /*0000*/ 	.word	0x00000000
	.align		4
        /*0004*/ 	.word	0xffffffff
	.align		4
        /*0008*/ 	.word	index@(_ZN7cutlass13device_kernelINS_4gemm6kernel13GemmUniversalIN4cute5tupleIJiiiiEEENS1_10collective13CollectiveMmaINS1_35MainloopSm100TmaUmmaWarpSpecializedILi8ELi2ELi4ENS5_IJNS4_1CILi8EEENSA_ILi1EEESC_EEEEENS5_IJNSA_ILi256EEENSA_ILi128EEESG_EEENS_12float_e4m3_tENS5_IJlSC_lEEESI_SJ_NS4_8TiledMMAINS4_8MMA_AtomIJNS4_10MMA_TraitsINS4_25SM100_MMA_F8F6F4_2x1SM_SSEJSI_SI_fSF_SG_NS4_17integral_constantINS4_4UMMA5MajorELSQ_0EEESR_NSO_INSP_7ScaleInELSS_0EEEST_EEEEEENS4_6LayoutINS5_IJSC_SC_SC_EEENS5_IJNSA_ILi0EEESY_SY_EEEEENS5_IJNS4_10UnderscoreES11_S11_EEEEENS4_18SM100_TMA_2SM_LOADENS4_14ComposedLayoutINS4_7SwizzleILi3ELi4ELi3EEENS4_18smem_ptr_flag_bitsILi8EEENSW_INS5_IJSB_SG_EEENS5_IJSG_SC_EEEEEEEvNS4_8identityENS4_28SM100_TMA_2SM_LOAD_MULTICASTES1D_vS1E_EENS_8epilogue10collective18CollectiveEpilogueINS1H_23Sm100TmaWarpSpecializedILi2ELi2ELi64ELb0ELb0EEEJNS5_IJSG_SG_SG_EEENS5_IJNSW_ISG_SC_EENSW_INSA_ILi64EEESC_EEEEESI_SJ_SI_SJ_NS1H_6fusion15FusionCallbacksIS1L_NS1R_17LinearCombinationISI_fSI_fLNS_15FloatRoundStyleE2EEES1M_S1Q_JEEENS4_5SM1004TMEM4LOAD26SM100_TMEM_LOAD_32dp32b64xENS4_13SM90_TMA_LOADENS15_INS16_ILi2ELi4ELi3EEES19_NSW_INS5_IJSB_S1O_EEENS5_IJS1O_SC_EEEEEEENS4_39AutoVectorizingCopyWithAssumedAlignmentILi128EEENS4_14SM90_TMA_STOREES26_S28_S28_EEEvvEEEEvNT_6ParamsE)
	.align		4
        /*000c*/ 	.word	index@(__assertfail)
	.align		4
        /*0010*/ 	.word	0x00000000
	.align		4
        /*0014*/ 	.word	0xfffffffe
	.align		4
        /*0018*/ 	.word	0x00000000
	.align		4
        /*001c*/ 	.word	0xfffffffd
	.align		4
        /*0020*/ 	.word	0x00000000
	.align		4
        /*0024*/ 	.word	0xfffffffc


//--------------------- .nv.constant4             --------------------------
	.section	.nv.constant4,"a",@progbits
	.align	8
	.align		8
.nv.constant4:
        /*0000*/ 	.dword	__assertfail
	.align		8
        /*0008*/ 	.dword	__unnamed_1
	.align		8
        /*0010*/ 	.dword	__unnamed_2
	.align		8
        /*0018*/ 	.dword	_ZN40_INTERNAL_0e9e236f_4_k_cu_f3d92997_290504cuda3std3__45__cpo5beginE
	.align		8
        /*0020*/ 	.dword	_ZN40_INTERNAL_0e9e236f_4_k_cu_f3d92997_290504cuda3std3__45__cpo3endE
	.align		8
        /*0028*/ 	.dword	_ZN40_INTERNAL_0e9e236f_4_k_cu_f3d92997_290504cuda3std3__45__cpo6cbeginE
	.align		8
        /*0030*/ 	.dword	_ZN40_INTERNAL_0e9e236f_4_k_cu_f3d92997_290504cuda3std3__45__cpo4cendE
	.align		8
        /*0038*/ 	.dword	_ZN40_INTERNAL_0e9e236f_4_k_cu_f3d92997_290504cuda3std3__442_GLOBAL__N__0e9e236f_4_k_cu_f3d92997_290506ignoreE
	.align		8
        /*0040*/ 	.dword	_ZN40_INTERNAL_0e9e236f_4_k_cu_f3d92997_290504cuda3std3__419piecewise_constructE
	.align		8
        /*0048*/ 	.dword	_ZN40_INTERNAL_0e9e236f_4_k_cu_f3d92997_290504cuda3std3__48in_placeE
	.align		8
        /*0050*/ 	.dword	_ZN40_INTERNAL_0e9e236f_4_k_cu_f3d92997_290504cuda3std6ranges3__45__cpo4swapE
	.align		8
        /*0058*/ 	.dword	_ZN40_INTERNAL_0e9e236f_4_k_cu_f3d92997_290504cuda3std6ranges3__45__cpo9iter_moveE
	.align		8
        /*0060*/ 	.dword	_ZN40_INTERNAL_0e9e236f_4_k_cu_f3d92997_290504cute7productE
	.align		8
        /*0068*/ 	.dword	_ZN40_INTERNAL_0e9e236f_4_k_cu_f3d92997_290504cute1_E
	.align		8
        /*0070*/ 	.dword	$str$25
	.align		8
        /*0078*/ 	.dword	$str$26
	.align		8
        /*0080*/ 	.dword	$str$27
	.align		8
        /*0088*/ 	.dword	$str$28


//--------------------- .text._ZN7cutlass13device_kernelINS_4gemm6kernel13GemmUniversalIN4cute5tupleIJiiiiEEENS1_10collective13CollectiveMmaINS1_35MainloopSm100TmaUmmaWarpSpecializedILi8ELi2ELi4ENS5_IJNS4_1CILi8EEENSA_ILi1EEESC_EEEEENS5_IJNSA_ILi256EEENSA_ILi128EEESG_EEENS_12float_e4m3_tENS5_IJlSC_lEEESI_SJ_NS4_8TiledMMAINS4_8MMA_AtomIJNS4_10MMA_TraitsINS4_25SM100_MMA_F8F6F4_2x1SM_SSEJSI_SI_fSF_SG_NS4_17integral_constantINS4_4UMMA5MajorELSQ_0EEESR_NSO_INSP_7ScaleInELSS_0EEEST_EEEEEENS4_6LayoutINS5_IJSC_SC_SC_EEENS5_IJNSA_ILi0EEESY_SY_EEEEENS5_IJNS4_10UnderscoreES11_S11_EEEEENS4_18SM100_TMA_2SM_LOADENS4_14ComposedLayoutINS4_7SwizzleILi3ELi4ELi3EEENS4_18smem_ptr_flag_bitsILi8EEENSW_INS5_IJSB_SG_EEENS5_IJSG_SC_EEEEEEEvNS4_8identityENS4_28SM100_TMA_2SM_LOAD_MULTICASTES1D_vS1E_EENS_8epilogue10collective18CollectiveEpilogueINS1H_23Sm100TmaWarpSpecializedILi2ELi2ELi64ELb0ELb0EEEJNS5_IJSG_SG_SG_EEENS5_IJNSW_ISG_SC_EENSW_INSA_ILi64EEESC_EEEEESI_SJ_SI_SJ_NS1H_6fusion15FusionCallbacksIS1L_NS1R_17LinearCombinationISI_fSI_fLNS_15FloatRoundStyleE2EEES1M_S1Q_JEEENS4_5SM1004TMEM4LOAD26SM100_TMEM_LOAD_32dp32b64xENS4_13SM90_TMA_LOADENS15_INS16_ILi2ELi4ELi3EEES19_NSW_INS5_IJSB_S1O_EEENS5_IJS1O_SC_EEEEEEENS4_39AutoVectorizingCopyWithAssumedAlignmentILi128EEENS4_14SM90_TMA_STOREES26_S28_S28_EEEvvEEEEvNT_6ParamsE --------------------------
	.section	.text._ZN7cutlass13device_kernelINS_4gemm6kernel13GemmUniversalIN4cute5tupleIJiiiiEEENS1_10collective13CollectiveMmaINS1_35MainloopSm100TmaUmmaWarpSpecializedILi8ELi2ELi4ENS5_IJNS4_1CILi8EEENSA_ILi1EEESC_EEEEENS5_IJNSA_ILi256EEENSA_ILi128EEESG_EEENS_12float_e4m3_tENS5_IJlSC_lEEESI_SJ_NS4_8TiledMMAINS4_8MMA_AtomIJNS4_10MMA_TraitsINS4_25SM100_MMA_F8F6F4_2x1SM_SSEJSI_SI_fSF_SG_NS4_17integral_constantINS4_4UMMA5MajorELSQ_0EEESR_NSO_INSP_7ScaleInELSS_0EEEST_EEEEEENS4_6LayoutINS5_IJSC_SC_SC_EEENS5_IJNSA_ILi0EEESY_SY_EEEEENS5_IJNS4_10UnderscoreES11_S11_EEEEENS4_18SM100_TMA_2SM_LOADENS4_14ComposedLayoutINS4_7SwizzleILi3ELi4ELi3EEENS4_18smem_ptr_flag_bitsILi8EEENSW_INS5_IJSB_SG_EEENS5_IJSG_SC_EEEEEEEvNS4_8identityENS4_28SM100_TMA_2SM_LOAD_MULTICASTES1D_vS1E_EENS_8epilogue10collective18CollectiveEpilogueINS1H_23Sm100TmaWarpSpecializedILi2ELi2ELi64ELb0ELb0EEEJNS5_IJSG_SG_SG_EEENS5_IJNSW_ISG_SC_EENSW_INSA_ILi64EEESC_EEEEESI_SJ_SI_SJ_NS1H_6fusion15FusionCallbacksIS1L_NS1R_17LinearCombinationISI_fSI_fLNS_15FloatRoundStyleE2EEES1M_S1Q_JEEENS4_5SM1004TMEM4LOAD26SM100_TMEM_LOAD_32dp32b64xENS4_13SM90_TMA_LOADENS15_INS16_ILi2ELi4ELi3EEES19_NSW_INS5_IJSB_S1O_EEENS5_IJS1O_SC_EEEEEEENS4_39AutoVectorizingCopyWithAssumedAlignmentILi128EEENS4_14SM90_TMA_STOREES26_S28_S28_EEEvvEEEEvNT_6ParamsE,"ax",@progbits
	.align	128
.text._ZN7cutlass13device_kernelINS_4gemm6kernel13GemmUniversalIN4cute5tupleIJiiiiEEENS1_10collective13CollectiveMmaINS1_35MainloopSm100TmaUmmaWarpSpecializedILi8ELi2ELi4ENS5_IJNS4_1CILi8EEENSA_ILi1EEESC_EEEEENS5_IJNSA_ILi256EEENSA_ILi128EEESG_EEENS_12float_e4m3_tENS5_IJlSC_lEEESI_SJ_NS4_8TiledMMAINS4_8MMA_AtomIJNS4_10MMA_TraitsINS4_25SM100_MMA_F8F6F4_2x1SM_SSEJSI_SI_fSF_SG_NS4_17integral_constantINS4_4UMMA5MajorELSQ_0EEESR_NSO_INSP_7ScaleInELSS_0EEEST_EEEEEENS4_6LayoutINS5_IJSC_SC_SC_EEENS5_IJNSA_ILi0EEESY_SY_EEEEENS5_IJNS4_10UnderscoreES11_S11_EEEEENS4_18SM100_TMA_2SM_LOADENS4_14ComposedLayoutINS4_7SwizzleILi3ELi4ELi3EEENS4_18smem_ptr_flag_bitsILi8EEENSW_INS5_IJSB_SG_EEENS5_IJSG_SC_EEEEEEEvNS4_8identityENS4_28SM100_TMA_2SM_LOAD_MULTICASTES1D_vS1E_EENS_8epilogue10collective18CollectiveEpilogueINS1H_23Sm100TmaWarpSpecializedILi2ELi2ELi64ELb0ELb0EEEJNS5_IJSG_SG_SG_EEENS5_IJNSW_ISG_SC_EENSW_INSA_ILi64EEESC_EEEEESI_SJ_SI_SJ_NS1H_6fusion15FusionCallbacksIS1L_NS1R_17LinearCombinationISI_fSI_fLNS_15FloatRoundStyleE2EEES1M_S1Q_JEEENS4_5SM1004TMEM4LOAD26SM100_TMEM_LOAD_32dp32b64xENS4_13SM90_TMA_LOADENS15_INS16_ILi2ELi4ELi3EEES19_NSW_INS5_IJSB_S1O_EEENS5_IJS1O_SC_EEEEEEENS4_39AutoVectorizingCopyWithAssumedAlignmentILi128EEENS4_14SM90_TMA_STOREES26_S28_S28_EEEvvEEEEvNT_6ParamsE:
        .type           _ZN7cutlass13device_kernelINS_4gemm6kernel13GemmUniversalIN4cute5tupleIJiiiiEEENS1_10collective13CollectiveMmaINS1_35MainloopSm100TmaUmmaWarpSpecializedILi8ELi2ELi4ENS5_IJNS4_1CILi8EEENSA_ILi1EEESC_EEEEENS5_IJNSA_ILi256EEENSA_ILi128EEESG_EEENS_12float_e4m3_tENS5_IJlSC_lEEESI_SJ_NS4_8TiledMMAINS4_8MMA_AtomIJNS4_10MMA_TraitsINS4_25SM100_MMA_F8F6F4_2x1SM_SSEJSI_SI_fSF_SG_NS4_17integral_constantINS4_4UMMA5MajorELSQ_0EEESR_NSO_INSP_7ScaleInELSS_0EEEST_EEEEEENS4_6LayoutINS5_IJSC_SC_SC_EEENS5_IJNSA_ILi0EEESY_SY_EEEEENS5_IJNS4_10UnderscoreES11_S11_EEEEENS4_18SM100_TMA_2SM_LOADENS4_14ComposedLayoutINS4_7SwizzleILi3ELi4ELi3EEENS4_18smem_ptr_flag_bitsILi8EEENSW_INS5_IJSB_SG_EEENS5_IJSG_SC_EEEEEEEvNS4_8identityENS4_28SM100_TMA_2SM_LOAD_MULTICASTES1D_vS1E_EENS_8epilogue10collective18CollectiveEpilogueINS1H_23Sm100TmaWarpSpecializedILi2ELi2ELi64ELb0ELb0EEEJNS5_IJSG_SG_SG_EEENS5_IJNSW_ISG_SC_EENSW_INSA_ILi64EEESC_EEEEESI_SJ_SI_SJ_NS1H_6fusion15FusionCallbacksIS1L_NS1R_17LinearCombinationISI_fSI_fLNS_15FloatRoundStyleE2EEES1M_S1Q_JEEENS4_5SM1004TMEM4LOAD26SM100_TMEM_LOAD_32dp32b64xENS4_13SM90_TMA_LOADENS15_INS16_ILi2ELi4ELi3EEES19_NSW_INS5_IJSB_S1O_EEENS5_IJS1O_SC_EEEEEEENS4_39AutoVectorizingCopyWithAssumedAlignmentILi128EEENS4_14SM90_TMA_STOREES26_S28_S28_EEEvvEEEEvNT_6ParamsE,@function
        .size           _ZN7cutlass13device_kernelINS_4gemm6kernel13GemmUniversalIN4cute5tupleIJiiiiEEENS1_10collective13CollectiveMmaINS1_35MainloopSm100TmaUmmaWarpSpecializedILi8ELi2ELi4ENS5_IJNS4_1CILi8EEENSA_ILi1EEESC_EEEEENS5_IJNSA_ILi256EEENSA_ILi128EEESG_EEENS_12float_e4m3_tENS5_IJlSC_lEEESI_SJ_NS4_8TiledMMAINS4_8MMA_AtomIJNS4_10MMA_TraitsINS4_25SM100_MMA_F8F6F4_2x1SM_SSEJSI_SI_fSF_SG_NS4_17integral_constantINS4_4UMMA5MajorELSQ_0EEESR_NSO_INSP_7ScaleInELSS_0EEEST_EEEEEENS4_6LayoutINS5_IJSC_SC_SC_EEENS5_IJNSA_ILi0EEESY_SY_EEEEENS5_IJNS4_10UnderscoreES11_S11_EEEEENS4_18SM100_TMA_2SM_LOADENS4_14ComposedLayoutINS4_7SwizzleILi3ELi4ELi3EEENS4_18smem_ptr_flag_bitsILi8EEENSW_INS5_IJSB_SG_EEENS5_IJSG_SC_EEEEEEEvNS4_8identityENS4_28SM100_TMA_2SM_LOAD_MULTICASTES1D_vS1E_EENS_8epilogue10collective18CollectiveEpilogueINS1H_23Sm100TmaWarpSpecializedILi2ELi2ELi64ELb0ELb0EEEJNS5_IJSG_SG_SG_EEENS5_IJNSW_ISG_SC_EENSW_INSA_ILi64EEESC_EEEEESI_SJ_SI_SJ_NS1H_6fusion15FusionCallbacksIS1L_NS1R_17LinearCombinationISI_fSI_fLNS_15FloatRoundStyleE2EEES1M_S1Q_JEEENS4_5SM1004TMEM4LOAD26SM100_TMEM_LOAD_32dp32b64xENS4_13SM90_TMA_LOADENS15_INS16_ILi2ELi4ELi3EEES19_NSW_INS5_IJSB_S1O_EEENS5_IJS1O_SC_EEEEEEENS4_39AutoVectorizingCopyWithAssumedAlignmentILi128EEENS4_14SM90_TMA_STOREES26_S28_S28_EEEvvEEEEvNT_6ParamsE,(.L_x_176 - _ZN7cutlass13device_kernelINS_4gemm6kernel13GemmUniversalIN4cute5tupleIJiiiiEEENS1_10collective13CollectiveMmaINS1_35MainloopSm100TmaUmmaWarpSpecializedILi8ELi2ELi4ENS5_IJNS4_1CILi8EEENSA_ILi1EEESC_EEEEENS5_IJNSA_ILi256EEENSA_ILi128EEESG_EEENS_12float_e4m3_tENS5_IJlSC_lEEESI_SJ_NS4_8TiledMMAINS4_8MMA_AtomIJNS4_10MMA_TraitsINS4_25SM100_MMA_F8F6F4_2x1SM_SSEJSI_SI_fSF_SG_NS4_17integral_constantINS4_4UMMA5MajorELSQ_0EEESR_NSO_INSP_7ScaleInELSS_0EEEST_EEEEEENS4_6LayoutINS5_IJSC_SC_SC_EEENS5_IJNSA_ILi0EEESY_SY_EEEEENS5_IJNS4_10UnderscoreES11_S11_EEEEENS4_18SM100_TMA_2SM_LOADENS4_14ComposedLayoutINS4_7SwizzleILi3ELi4ELi3EEENS4_18smem_ptr_flag_bitsILi8EEENSW_INS5_IJSB_SG_EEENS5_IJSG_SC_EEEEEEEvNS4_8identityENS4_28SM100_TMA_2SM_LOAD_MULTICASTES1D_vS1E_EENS_8epilogue10collective18CollectiveEpilogueINS1H_23Sm100TmaWarpSpecializedILi2ELi2ELi64ELb0ELb0EEEJNS5_IJSG_SG_SG_EEENS5_IJNSW_ISG_SC_EENSW_INSA_ILi64EEESC_EEEEESI_SJ_SI_SJ_NS1H_6fusion15FusionCallbacksIS1L_NS1R_17LinearCombinationISI_fSI_fLNS_15FloatRoundStyleE2EEES1M_S1Q_JEEENS4_5SM1004TMEM4LOAD26SM100_TMEM_LOAD_32dp32b64xENS4_13SM90_TMA_LOADENS15_INS16_ILi2ELi4ELi3EEES19_NSW_INS5_IJSB_S1O_EEENS5_IJS1O_SC_EEEEEEENS4_39AutoVectorizingCopyWithAssumedAlignmentILi128EEENS4_14SM90_TMA_STOREES26_S28_S28_EEEvvEEEEvNT_6ParamsE)
        .other          _ZN7cutlass13device_kernelINS_4gemm6kernel13GemmUniversalIN4cute5tupleIJiiiiEEENS1_10collective13CollectiveMmaINS1_35MainloopSm100TmaUmmaWarpSpecializedILi8ELi2ELi4ENS5_IJNS4_1CILi8EEENSA_ILi1EEESC_EEEEENS5_IJNSA_ILi256EEENSA_ILi128EEESG_EEENS_12float_e4m3_tENS5_IJlSC_lEEESI_SJ_NS4_8TiledMMAINS4_8MMA_AtomIJNS4_10MMA_TraitsINS4_25SM100_MMA_F8F6F4_2x1SM_SSEJSI_SI_fSF_SG_NS4_17integral_constantINS4_4UMMA5MajorELSQ_0EEESR_NSO_INSP_7ScaleInELSS_0EEEST_EEEEEENS4_6LayoutINS5_IJSC_SC_SC_EEENS5_IJNSA_ILi0EEESY_SY_EEEEENS5_IJNS4_10UnderscoreES11_S11_EEEEENS4_18SM100_TMA_2SM_LOADENS4_14ComposedLayoutINS4_7SwizzleILi3ELi4ELi3EEENS4_18smem_ptr_flag_bitsILi8EEENSW_INS5_IJSB_SG_EEENS5_IJSG_SC_EEEEEEEvNS4_8identityENS4_28SM100_TMA_2SM_LOAD_MULTICASTES1D_vS1E_EENS_8epilogue10collective18CollectiveEpilogueINS1H_23Sm100TmaWarpSpecializedILi2ELi2ELi64ELb0ELb0EEEJNS5_IJSG_SG_SG_EEENS5_IJNSW_ISG_SC_EENSW_INSA_ILi64EEESC_EEEEESI_SJ_SI_SJ_NS1H_6fusion15FusionCallbacksIS1L_NS1R_17LinearCombinationISI_fSI_fLNS_15FloatRoundStyleE2EEES1M_S1Q_JEEENS4_5SM1004TMEM4LOAD26SM100_TMEM_LOAD_32dp32b64xENS4_13SM90_TMA_LOADENS15_INS16_ILi2ELi4ELi3EEES19_NSW_INS5_IJSB_S1O_EEENS5_IJS1O_SC_EEEEEEENS4_39AutoVectorizingCopyWithAssumedAlignmentILi128EEENS4_14SM90_TMA_STOREES26_S28_S28_EEEvvEEEEvNT_6ParamsE,@"STO_CUDA_ENTRY STV_DEFAULT"
_ZN7cutlass13device_kernelINS_4gemm6kernel13GemmUniversalIN4cute5tupleIJiiiiEEENS1_10collective13CollectiveMmaINS1_35MainloopSm100TmaUmmaWarpSpecializedILi8ELi2ELi4ENS5_IJNS4_1CILi8EEENSA_ILi1EEESC_EEEEENS5_IJNSA_ILi256EEENSA_ILi128EEESG_EEENS_12float_e4m3_tENS5_IJlSC_lEEESI_SJ_NS4_8TiledMMAINS4_8MMA_AtomIJNS4_10MMA_TraitsINS4_25SM100_MMA_F8F6F4_2x1SM_SSEJSI_SI_fSF_SG_NS4_17integral_constantINS4_4UMMA5MajorELSQ_0EEESR_NSO_INSP_7ScaleInELSS_0EEEST_EEEEEENS4_6LayoutINS5_IJSC_SC_SC_EEENS5_IJNSA_ILi0EEESY_SY_EEEEENS5_IJNS4_10UnderscoreES11_S11_EEEEENS4_18SM100_TMA_2SM_LOADENS4_14ComposedLayoutINS4_7SwizzleILi3ELi4ELi3EEENS4_18smem_ptr_flag_bitsILi8EEENSW_INS5_IJSB_SG_EEENS5_IJSG_SC_EEEEEEEvNS4_8identityENS4_28SM100_TMA_2SM_LOAD_MULTICASTES1D_vS1E_EENS_8epilogue10collective18CollectiveEpilogueINS1H_23Sm100TmaWarpSpecializedILi2ELi2ELi64ELb0ELb0EEEJNS5_IJSG_SG_SG_EEENS5_IJNSW_ISG_SC_EENSW_INSA_ILi64EEESC_EEEEESI_SJ_SI_SJ_NS1H_6fusion15FusionCallbacksIS1L_NS1R_17LinearCombinationISI_fSI_fLNS_15FloatRoundStyleE2EEES1M_S1Q_JEEENS4_5SM1004TMEM4LOAD26SM100_TMEM_LOAD_32dp32b64xENS4_13SM90_TMA_LOADENS15_INS16_ILi2ELi4ELi3EEES19_NSW_INS5_IJSB_S1O_EEENS5_IJS1O_SC_EEEEEEENS4_39AutoVectorizingCopyWithAssumedAlignmentILi128EEENS4_14SM90_TMA_STOREES26_S28_S28_EEEvvEEEEvNT_6ParamsE:
[----:B------:R-:W1:Y:S01]  /*0000*/  LDC R1, c[0x0][0x37c] ;  /* 0x0000df00ff017b82 */ /* 0x000e620000000800 */
[----:B------:R-:W2:Y:S01]  /*0010*/  S2R R170, SR_TID.X ;  /* 0x0000000000aa7919 */ /* 0x000ea20000002100 */
[----:B------:R-:W3:Y:S06]  /*0020*/  LDCU.64 UR8, c[0x0][0x890] ;  /* 0x00011200ff0877ac */ /* 0x000eec0008000a00 */
[----:B------:R-:W4:Y:S01]  /*0030*/  S2UR UR48, SR_CgaCtaId ;  /* 0x00000000003079c3 */ /* 0x000f220000008800 */
[----:B------:R-:W-:Y:S02]  /*0040*/  PRMT R158, RZ, 0x7610, R158 ;  /* 0x00007610ff9e7816 */ /* 0x000fe4000000009e */
[----:B------:R-:W-:Y:S01]  /*0050*/  ELECT P1, URZ, PT ;  /* 0x0000000000ff782f */ /* 0x000fe20003820000 */
[----:B---3--:R-:W-:-:S04]  /*0060*/  UISETP.NE.U32.AND UP0, UPT, UR8, URZ, UPT ;  /* 0x000000ff0800728c */ /* 0x008fc8000bf05070 */
[----:B------:R-:W-:Y:S02]  /*0070*/  UISETP.NE.AND.EX UP0, UPT, UR9, URZ, UPT, UP0 ;  /* 0x000000ff0900728c */ /* 0x000fe4000bf05300 */
[----:B----4-:R-:W-:Y:S02]  /*0080*/  ULOP3.LUT UR46, UR48, 0x1, URZ, 0xc0, !UPT ;  /* 0x00000001302e7892 */ /* 0x010fe4000f8ec0ff */
[----:B------:R-:W-:Y:S01]  /*0090*/  ULOP3.LUT UR45, UR48, 0x1, URZ, 0x3c, !UPT ;  /* 0x00000001302d7892 */ /* 0x000fe2000f8e3cff */
[----:B--2---:R-:W-:-:S05]  /*00a0*/  SHF.R.U32.HI R159, RZ, 0x5, R170 ;  /* 0x00000005ff9f7819 */ /* 0x004fca00000116aa */
[----:B------:R-:W2:Y:S02]  /*00b0*/  SHFL.IDX PT, R0, R159, RZ, 0x1f ;  /* 0x00001fff9f007589 */ /* 0x000ea400000e0000 */
[----:B--2---:R-:W-:Y:S01]  /*00c0*/  R2UR UR21, R0 ;  /* 0x00000000001572ca */ /* 0x004fe200000e0000 */
[----:B-1----:R-:W-:-:S14]  /*00d0*/  BRA.U UP0, `(.L_x_0) ;  /* 0x0000000100307547 */ /* 0x002fdc000b800000 */
[----:B------:R-:W1:Y:S02]  /*00e0*/  LDCU.64 UR4, c[0x0][0x888] ;  /* 0x00011100ff0477ac */ /* 0x000e640008000a00 */
[----:B-1----:R-:W-:-:S04]  /*00f0*/  UISETP.NE.U32.AND UP0, UPT, UR4, URZ, UPT ;  /* 0x000000ff0400728c */ /* 0x002fc8000bf05070 */
[----:B------:R-:W-:-:S09]  /*0100*/  UISETP.NE.AND.EX UP0, UPT, UR5, URZ, UPT, UP0 ;  /* 0x000000ff0500728c */ /* 0x000fd2000bf05300 */
[----:B------:R-:W-:Y:S05]  /*0110*/  BRA.U !UP0, `(.L_x_1) ;  /* 0x0000000108147547 */ /* 0x000fea000b800000 */
[----:B------:R-:W1:Y:S01]  /*0120*/  LDC.64 R2, c[0x0][0x888] ;  /* 0x00022200ff027b82 */ /* 0x000e620000000a00 */
[----:B------:R-:W1:Y:S02]  /*0130*/  LDCU.64 UR4, c[0x0][0x358] ;  /* 0x00006b00ff0477ac */ /* 0x000e640008000a00 */
[----:B-1----:R1:W5:Y:S01]  /*0140*/  LDG.E R73, desc[UR4][R2.64] ;  /* 0x0000000402497981 */ /* 0x002362000c1e1900 */
[----:B------:R-:W-:Y:S01]  /*0150*/  HFMA2 R158, -RZ, RZ, 0, 5.9604644775390625e-08 ;  /* 0x00000001ff9e7431 */ /* 0x000fe200000001ff */
[----:B------:R-:W-:Y:S05]  /*0160*/  BRA `(.L_x_0) ;  /* 0x00000000000c7947 */ /* 0x000fea0003800000 */
.L_x_1:
[----:B------:R-:W1:Y:S01]  /*0170*/  LDCU UR4, c[0x0][0x880] ;  /* 0x00011000ff0477ac */ /* 0x000e620008000800 */
[----:B------:R-:W-:Y:S01]  /*0180*/  HFMA2 R158, -RZ, RZ, 0, 5.9604644775390625e-08 ;  /* 0x00000001ff9e7431 */ /* 0x000fe200000001ff */
[----:B-1----:R-:W-:-:S07]  /*0190*/  MOV R73, UR4 ;  /* 0x0000000400497c02 */ /* 0x002fce0008000f00 */
.L_x_0:
[----:B------:R-:W2:Y:S02]  /*01a0*/  LDCU.64 UR4, c[0x0][0x8b0] ;  /* 0x00011600ff0477ac */ /* 0x000ea40008000a00 */
[----:B--2---:R-:W-:-:S04]  /*01b0*/  UISETP.NE.U32.AND UP0, UPT, UR4, URZ, UPT ;  /* 0x000000ff0400728c */ /* 0x004fc8000bf05070 */
[----:B------:R-:W-:-:S09]  /*01c0*/  UISETP.NE.AND.EX UP0, UPT, UR5, URZ, UPT, UP0 ;  /* 0x000000ff0500728c */ /* 0x000fd2000bf05300 */
[----:B------:R-:W-:Y:S05]  /*01d0*/  BRA.U UP0, `(.L_x_2) ;  /* 0x0000000100287547 */ /* 0x000fea000b800000 */
[----:B------:R-:W2:Y:S02]  /*01e0*/  LDCU.64 UR4, c[0x0][0x8a8] ;  /* 0x00011500ff0477ac */ /* 0x000ea40008000a00 */
[----:B--2---:R-:W-:-:S04]  /*01f0*/  UISETP.NE.U32.AND UP0, UPT, UR4, URZ, UPT ;  /* 0x000000ff0400728c */ /* 0x004fc8000bf05070 */
[----:B------:R-:W-:-:S09]  /*0200*/  UISETP.NE.AND.EX UP0, UPT, UR5, URZ, UPT, UP0 ;  /* 0x000000ff0500728c */ /* 0x000fd2000bf05300 */
[----:B------:R-:W-:Y:S05]  /*0210*/  BRA.U !UP0, `(.L_x_3) ;  /* 0x0000000108107547 */ /* 0x000fea000b800000 */
[----:B------:R-:W2:Y:S01]  /*0220*/  LDC.64 R70, c[0x0][0x8a8] ;  /* 0x00022a00ff467b82 */ /* 0x000ea20000000a00 */
[----:B------:R-:W2:Y:S02]  /*0230*/  LDCU.64 UR4, c[0x0][0x358] ;  /* 0x00006b00ff0477ac */ /* 0x000ea40008000a00 */
[----:B--2---:R2:W5:Y:S01]  /*0240*/  LDG.E R70, desc[UR4][R70.64] ;  /* 0x0000000446467981 */ /* 0x004562000c1e1900 */
[----:B------:R-:W-:Y:S05]  /*0250*/  BRA `(.L_x_2) ;  /* 0x0000000000087947 */ /* 0x000fea0003800000 */
.L_x_3:
[----:B------:R-:W2:Y:S02]  /*0260*/  LDCU UR4, c[0x0][0x8a0] ;  /* 0x00011400ff0477ac */ /* 0x000ea40008000800 */
[----:B--2---:R-:W-:Y:S02]  /*0270*/  MOV R70, UR4 ;  /* 0x0000000400467c02 */ /* 0x004fe40008000f00 */
.L_x_2:
[----:B------:R-:W-:Y:S01]  /*0280*/  IMAD.U32 R0, RZ, RZ, UR21 ;  /* 0x00000015ff007e24 */ /* 0x000fe2000f8e00ff */
[----:B------:R-:W-:Y:S04]  /*0290*/  BSSY.RECONVERGENT B0, `(.L_x_4) ;  /* 0x000000c000007945 */ /* 0x000fe80003800200 */
[C---:B------:R-:W-:Y:S02]  /*02a0*/  ISETP.NE.OR P2, PT, R0.reuse, 0x1, !P1 ;  /* 0x000000010000780c */ /* 0x040fe40004f45670 */
[----:B------:R-:W-:-:S11]  /*02b0*/  ISETP.NE.OR P0, PT, R0, 0x3, !P1 ;  /* 0x000000030000780c */ /* 0x000fd60004f05670 */
[----:B------:R-:W-:Y:S05]  /*02c0*/  @P2 BRA `(.L_x_5) ;  /* 0x0000000000202947 */ /* 0x000fea0003800000 */
[----:B------:R-:W3:Y:S02]  /*02d0*/  LDCU.64 UR4, c[0x0][0x348] ;  /* 0x00006900ff0477ac */ /* 0x000ee40008000a00 */
[----:B---3--:R-:W-:Y:S02]  /*02e0*/  UIADD3 UR6, UP1, UPT, UR4, 0x80, URZ ;  /* 0x0000008004067890 */ /* 0x008fe4000ff3e0ff */
[----:B------:R-:W-:Y:S02]  /*02f0*/  UIADD3 UR4, UP0, UPT, UR4, 0x180, URZ ;  /* 0x0000018004047890 */ /* 0x000fe4000ff1e0ff */
[----:B------:R-:W-:Y:S02]  /*0300*/  UIADD3.X UR7, UPT, UPT, URZ, UR5, URZ, UP1, !UPT ;  /* 0x00000005ff077290 */ /* 0x000fe40008ffe4ff */
[----:B------:R-:W-:-:S07]  /*0310*/  UIADD3.X UR5, UPT, UPT, URZ, UR5, URZ, UP0, !UPT ;  /* 0x00000005ff057290 */ /* 0x000fce00087fe4ff */
[----:B------:R3:W-:Y:S02]  /*0320*/  UTMACCTL.PF [UR6] ;  /* 0x00000000060079b9 */ /* 0x0007e40008040000 */
[----:B------:R3:W-:Y:S02]  /*0330*/  UTMACCTL.PF [UR4] ;  /* 0x00000000040079b9 */ /* 0x0007e40008040000 */
[----:B---3--:R-:W-:Y:S01]  /*0340*/  NOP ;  /* 0x0000000000007918 */ /* 0x008fe20000000000 */
.L_x_5:
[----:B------:R-:W-:Y:S05]  /*0350*/  BSYNC.RECONVERGENT B0 ;  /* 0x0000000000007941 */ /* 0x000fea0003800200 */
.L_x_4:
[----:B------:R-:W-:Y:S04]  /*0360*/  BSSY.RECONVERGENT B0, `(.L_x_6) ;  /* 0x000000a000007945 */ /* 0x000fe80003800200 */
        /* <DEDUP_REMOVED lines=9> */
.L_x_7:
[----:B------:R-:W-:Y:S05]  /*0400*/  BSYNC.RECONVERGENT B0 ;  /* 0x0000000000007941 */ /* 0x000fea0003800200 */
.L_x_6:
[----:B------:R-:W3:Y:S01]  /*0410*/  LDCU.64 UR4, c[0x0][0x888] ;  /* 0x00011100ff0477ac */ /* 0x000ee20008000a00 */
[----:B------:R-:W-:Y:S02]  /*0420*/  UISETP.EQ.U32.AND UP2, UPT, UR8, URZ, UPT ;  /* 0x000000ff0800728c */ /* 0x000fe4000bf42070 */
[----:B------:R-:W-:Y:S02]  /*0430*/  UPLOP3.LUT UP4, UPT, UPT, UPT, UPT, 0x80, 0x8 ;  /* 0x000000000008789c */ /* 0x000fe40003f8f070 */
[----:B---3--:R-:W-:-:S04]  /*0440*/  UISETP.NE.U32.AND UP0, UPT, UR4, URZ, UPT ;  /* 0x000000ff0400728c */ /* 0x008fc8000bf05070 */
[----:B------:R-:W-:-:S04]  /*0450*/  UISETP.NE.AND.EX UP1, UPT, UR5, URZ, UPT, UP0 ;  /* 0x000000ff0500728c */ /* 0x000fc8000bf25300 */
[----:B------:R-:W-:-:S04]  /*0460*/  UISETP.EQ.OR.EX UP3, UPT, UR9, URZ, !UP1, UP2 ;  /* 0x000000ff0900728c */ /* 0x000fc8000cf62720 */
[----:B------:R-:W-:-:S06]  /*0470*/  UP2UR UR4, UPR, URZ, 0x8 ;  /* 0x00000008ff047883 */ /* 0x000fcc0008000000 */
[----:B------:R-:W-:Y:S01]  /*0480*/  MOV R160, UR4 ;  /* 0x0000000400a07c02 */ /* 0x000fe20008000f00 */
[----:B------:R-:W-:Y:S06]  /*0490*/  BRA.U !UP3, `(.L_x_8) ;  /* 0x000000010b207547 */ /* 0x000fec000b800000 */
[----:B------:R-:W-:Y:S01]  /*04a0*/  UISETP.NE.U32.AND UP2, UPT, UR8, URZ, UPT ;  /* 0x000000ff0800728c */ /* 0x000fe2000bf45070 */
[----:B-----5:R-:W-:Y:S01]  /*04b0*/  FSETP.NEU.AND P0, PT, R73, RZ, PT ;  /* 0x000000ff4900720b */ /* 0x020fe20003f0d000 */
[----:B------:R-:W-:Y:S02]  /*04c0*/  USEL UR4, URZ, 0xffffffff, UP1 ;  /* 0xffffffffff047887 */ /* 0x000fe40008800000 */
[----:B------:R-:W-:-:S10]  /*04d0*/  UISETP.NE.AND.EX UP2, UPT, UR9, URZ, UPT, UP2 ;  /* 0x000000ff0900728c */ /* 0x000fd4000bf45320 */
[----:B------:R-:W-:Y:S01]  /*04e0*/  VOTEU.ANY UP0, P0 ;  /* 0x0000000000ff7886 */ /* 0x000fe20000000100 */
[----:B------:R-:W-:-:S04]  /*04f0*/  @!UP2 USEL UR4, URZ, 0xffffffff, UP0 ;  /* 0xffffffffff04a887 */ /* 0x000fc80008000000 */
[----:B------:R-:W-:-:S04]  /*0500*/  ULOP3.LUT UR4, UR4, 0x1, URZ, 0xc0, !UPT ;  /* 0x0000000104047892 */ /* 0x000fc8000f8ec0ff */
[----:B------:R-:W-:-:S11]  /*0510*/  UISETP.NE.U32.AND UP4, UPT, UR4, 0x1, UPT ;  /* 0x000000010400788c */ /* 0x000fd6000bf85070 */
.L_x_8:
[----:B------:R-:W3:Y:S01]  /*0520*/  SHFL.IDX PT, R0, R159, RZ, 0x1f ;  /* 0x00001fff9f007589 */ /* 0x000ee200000e0000 */
[----:B------:R-:W-:-:S04]  /*0530*/  UISETP.NE.AND UP0, UPT, UR21, 0x2, UPT ;  /* 0x000000021500788c */ /* 0x000fc8000bf05270 */
[----:B------:R-:W-:Y:S02]  /*0540*/  UISETP.EQ.AND UP2, UPT, UR46, URZ, !UP0 ;  /* 0x000000ff2e00728c */ /* 0x000fe4000c742270 */
[----:B------:R-:W-:-:S04]  /*0550*/  USEL UR37, URZ, 0x1, UP0 ;  /* 0x00000001ff257887 */ /* 0x000fc80008000000 */
[----:B------:R-:W-:Y:S02]  /*0560*/  PLOP3.LUT P3, PT, P1, PT, UP2, 0x80, 0x8 ;  /* 0x000000000008781c */ /* 0x000fe40000f6f028 */
[----:B---3--:R-:W-:-:S13]  /*0570*/  ISETP.NE.AND P0, PT, R0, RZ, PT ;  /* 0x000000ff0000720c */ /* 0x008fda0003f05270 */
[----:B------:R-:W-:Y:S05]  /*0580*/  @P0 BRA `(.L_x_9) ;  /* 0x0000000000740947 */ /* 0x000fea0003800000 */
[----:B------:R-:W-:Y:S01]  /*0590*/  UMOV UR4, 0x400 ;  /* 0x0000040000047882 */ /* 0x000fe20000000000 */
[----:B------:R-:W-:Y:S01]  /*05a0*/  UMOV UR8, 0x1 ;  /* 0x0000000100087882 */ /* 0x000fe20000000000 */
[----:B------:R-:W-:Y:S01]  /*05b0*/  UMOV UR6, 0x4 ;  /* 0x0000000400067882 */ /* 0x000fe20000000000 */
[----:B------:R-:W-:Y:S02]  /*05c0*/  ULEA UR4, UR48, UR4, 0x18 ;  /* 0x0000000430047291 */ /* 0x000fe4000f8ec0ff */
[----:B------:R-:W-:-:S04]  /*05d0*/  UIADD3 UR8, UPT, UPT, -UR8, 0x100000, URZ ;  /* 0x0010000008087890 */ /* 0x000fc8000fffe1ff */
[----:B------:R-:W-:Y:S02]  /*05e0*/  USHF.L.U32 UR9, UR8, 0xb, URZ ;  /* 0x0000000b08097899 */ /* 0x000fe400080006ff */
[----:B------:R-:W-:Y:S02]  /*05f0*/  USHF.L.U32 UR8, UR8, 0x1, URZ ;  /* 0x0000000108087899 */ /* 0x000fe400080006ff */
[----:B------:R-:W-:-:S04]  /*0600*/  UIADD3 UR6, UPT, UPT, -UR6, 0x100000, URZ ;  /* 0x0010000006067890 */ /* 0x000fc8000fffe1ff */
[----:B------:R-:W-:Y:S02]  /*0610*/  USHF.L.U32 UR7, UR6, 0xb, URZ ;  /* 0x0000000b06077899 */ /* 0x000fe400080006ff */
[----:B------:R-:W-:Y:S01]  /*0620*/  USHF.L.U32 UR6, UR6, 0x1, URZ ;  /* 0x0000000106067899 */ /* 0x000fe200080006ff */
[----:B------:R-:W-:Y:S01]  /*0630*/  ELECT P0, URZ, PT ;  /* 0x0000000000ff782f */ /* 0x000fe20003800000 */
[----:B------:R-:W3:Y:S02]  /*0640*/  FENCE.VIEW.ASYNC.S ;  /* 0x00000000000073c6 */ /* 0x000ee40000000000 */
[----:B---3--:R3:W4:Y:S08]  /*0650*/  SYNCS.EXCH.64 URZ, [UR4], UR8 ;  /* 0x0000000804ff75b2 */ /* 0x0087300008000100 */
[----:B------:R3:W1:Y:S01]  /*0660*/  SYNCS.EXCH.64 URZ, [UR4+0x40], UR6 ;  /* 0x0000400604ff75b2 */ /* 0x0006620008000100 */
        /* <DEDUP_REMOVED lines=13> */
[----:B------:R3:W1:Y:S02]  /*0740*/  SYNCS.EXCH.64 URZ, [UR4+0x78], UR6 ;  /* 0x0000780604ff75b2 */ /* 0x0006640008000100 */
[----:B---3--:R-:W-:Y:S01]  /*0750*/  NOP ;  /* 0x0000000000007918 */ /* 0x008fe20000000000 */
.L_x_9:
[----:B------:R-:W3:Y:S01]  /*0760*/  SHFL.IDX PT, R0, R159, RZ, 0x1f ;  /* 0x00001fff9f007589 */ /* 0x000ee200000e0000 */
[----:B------:R-:W-:Y:S01]  /*0770*/  NOP ;  /* 0x0000000000007918 */ /* 0x000fe20000000000 */
[----:B---3--:R-:W-:-:S13]  /*0780*/  ISETP.NE.AND P0, PT, R0, 0x1, PT ;  /* 0x000000010000780c */ /* 0x008fda0003f05270 */
        /* <DEDUP_REMOVED lines=13> */
[----:B---3--:R3:W1:Y:S08]  /*0860*/  SYNCS.EXCH.64 URZ, [UR4+0x80], UR8 ;  /* 0x0000800804ff75b2 */ /* 0x0086700008000100 */
[----:B------:R3:W1:Y:S01]  /*0870*/  SYNCS.EXCH.64 URZ, [UR4+0x90], UR6 ;  /* 0x0000900604ff75b2 */ /* 0x0006620008000100 */
[----:B------:R3:W1:Y:S01]  /*0880*/  SYNCS.EXCH.64 URZ, [UR4+0x88], UR8 ;  /* 0x0000880804ff75b2 */ /* 0x0006620008000100 */
[----:B------:R3:W1:Y:S01]  /*0890*/  SYNCS.EXCH.64 URZ, [UR4+0x98], UR6 ;  /* 0x0000980604ff75b2 */ /* 0x0006620008000100 */
[----:B------:R-:W-:Y:S01]  /*08a0*/  NOP ;  /* 0x0000000000007918 */ /* 0x000fe20000000000 */
.L_x_10:
[----:B------:R-:W2:Y:S01]  /*08b0*/  SHFL.IDX PT, R0, R159, RZ, 0x1f ;  /* 0x00001fff9f007589 */ /* 0x000ea200000e0000 */
[----:B------:R-:W-:Y:S01]  /*08c0*/  NOP ;  /* 0x0000000000007918 */ /* 0x000fe20000000000 */
[----:B--2---:R-:W-:-:S13]  /*08d0*/  ISETP.NE.AND P0, PT, R0, 0x3, PT ;  /* 0x000000030000780c */ /* 0x004fda0003f05270 */
[----:B------:R-:W-:Y:S05]  /*08e0*/  @P0 BRA `(.L_x_11) ;  /* 0x00000000002c0947 */ /* 0x000fea0003800000 */
[----:B---3--:R-:W-:Y:S01]  /*08f0*/  UMOV UR6, 0x400 ;  /* 0x0000040000067882 */ /* 0x008fe20000000000 */
[----:B------:R-:W-:Y:S01]  /*0900*/  UMOV UR4, 0x20 ;  /* 0x0000002000047882 */ /* 0x000fe20000000000 */
[----:B------:R-:W-:Y:S02]  /*0910*/  ULEA UR6, UR48, UR6, 0x18 ;  /* 0x0000000630067291 */ /* 0x000fe4000f8ec0ff */
[----:B------:R-:W-:-:S04]  /*0920*/  UIADD3 UR4, UPT, UPT, -UR4, 0x100000, URZ ;  /* 0x0010000004047890 */ /* 0x000fc8000fffe1ff */
[----:B------:R-:W-:Y:S02]  /*0930*/  USHF.L.U32 UR5, UR4, 0xb, URZ ;  /* 0x0000000b04057899 */ /* 0x000fe400080006ff */
[----:B------:R-:W-:Y:S01]  /*0940*/  USHF.L.U32 UR4, UR4, 0x1, URZ ;  /* 0x0000000104047899 */ /* 0x000fe200080006ff */
[----:B------:R-:W-:Y:S01]  /*0950*/  ELECT P0, URZ, PT ;  /* 0x0000000000ff782f */ /* 0x000fe20003800000 */
[----:B------:R-:W2:Y:S10]  /*0960*/  FENCE.VIEW.ASYNC.S ;  /* 0x00000000000073c6 */ /* 0x000eb40000000000 */
[----:B--2---:R2:W3:Y:S01]  /*0970*/  SYNCS.EXCH.64 URZ, [UR6+0xa0], UR4 ;  /* 0x0000a00406ff75b2 */ /* 0x0044e20008000100 */
[----:B------:R2:W1:Y:S01]  /*0980*/  SYNCS.EXCH.64 URZ, [UR6+0xa8], UR4 ;  /* 0x0000a80406ff75b2 */ /* 0x0004620008000100 */
[----:B------:R-:W-:Y:S01]  /*0990*/  NOP ;  /* 0x0000000000007918 */ /* 0x000fe20000000000 */
.L_x_11:
[----:B------:R-:W4:Y:S01]  /*09a0*/  SHFL.IDX PT, R0, R159, RZ, 0x1f ;  /* 0x00001fff9f007589 */ /* 0x000f2200000e0000 */
[----:B------:R-:W-:Y:S01]  /*09b0*/  NOP ;  /* 0x0000000000007918 */ /* 0x000fe20000000000 */
[----:B----4-:R-:W-:-:S13]  /*09c0*/  ISETP.NE.AND P0, PT, R0, 0x4, PT ;  /* 0x000000040000780c */ /* 0x010fda0003f05270 */
[----:B------:R-:W-:Y:S05]  /*09d0*/  @P0 BRA `(.L_x_12) ;  /* 0x0000000000480947 */ /* 0x000fea0003800000 */
[----:B--23--:R-:W-:Y:S01]  /*09e0*/  UMOV UR4, 0x720 ;  /* 0x0000072000047882 */ /* 0x00cfe20000000000 */
[----:B------:R-:W-:Y:S01]  /*09f0*/  UMOV UR6, 0x400 ;  /* 0x0000040000067882 */ /* 0x000fe20000000000 */
[----:B------:R-:W-:Y:S01]  /*0a00*/  USEL UR4, UR4, 0x620, UP4 ;  /* 0x0000062004047887 */ /* 0x000fe2000a000000 */
        /* <DEDUP_REMOVED lines=9> */
[----:B------:R-:W2:Y:S02]  /*0aa0*/  FENCE.VIEW.ASYNC.S ;  /* 0x00000000000073c6 */ /* 0x000ea40000000000 */
[----:B--2---:R4:W2:Y:S08]  /*0ab0*/  SYNCS.EXCH.64 URZ, [UR6+0xb0], UR8 ;  /* 0x0000b00806ff75b2 */ /* 0x0048b00008000100 */
[----:B------:R4:W3:Y:S01]  /*0ac0*/  SYNCS.EXCH.64 URZ, [UR6+0xc0], UR4 ;  /* 0x0000c00406ff75b2 */ /* 0x0008e20008000100 */
[----:B------:R4:W1:Y:S01]  /*0ad0*/  SYNCS.EXCH.64 URZ, [UR6+0xb8], UR8 ;  /* 0x0000b80806ff75b2 */ /* 0x0008620008000100 */
[----:B------:R4:W1:Y:S02]  /*0ae0*/  SYNCS.EXCH.64 URZ, [UR6+0xc8], UR4 ;  /* 0x0000c80406ff75b2 */ /* 0x0008640008000100 */
[----:B----4-:R-:W-:Y:S01]  /*0af0*/  NOP ;  /* 0x0000000000007918 */ /* 0x010fe20000000000 */
.L_x_12:
[----:B------:R-:W4:Y:S01]  /*0b00*/  SHFL.IDX PT, R0, R159, RZ, 0x1f ;  /* 0x00001fff9f007589 */ /* 0x000f2200000e0000 */
[----:B------:R-:W-:Y:S01]  /*0b10*/  NOP ;  /* 0x0000000000007918 */ /* 0x000fe20000000000 */
[----:B----4-:R-:W-:-:S13]  /*0b20*/  ISETP.NE.AND P0, PT, R0, 0x5, PT ;  /* 0x000000050000780c */ /* 0x010fda0003f05270 */
[----:B------:R-:W-:Y:S05]  /*0b30*/  @P0 BRA `(.L_x_13) ;  /* 0x0000000000540947 */ /* 0x000fea0003800000 */
[----:B--23--:R-:W-:Y:S01]  /*0b40*/  UMOV UR4, 0x400 ;  /* 0x0000040000047882 */ /* 0x00cfe20000000000 */
        /* <DEDUP_REMOVED lines=14> */
[----:B------:R4:W1:Y:S01]  /*0c30*/  SYNCS.EXCH.64 URZ, [UR4+0xf8], UR8 ;  /* 0x0000f80804ff75b2 */ /* 0x0008620008000100 */
[----:B------:R4:W1:Y:S01]  /*0c40*/  SYNCS.EXCH.64 URZ, [UR4+0xe0], UR6 ;  /* 0x0000e00604ff75b2 */ /* 0x0008620008000100 */
[----:B------:R4:W1:Y:S01]  /*0c50*/  SYNCS.EXCH.64 URZ, [UR4+0x100], UR8 ;  /* 0x0001000804ff75b2 */ /* 0x0008620008000100 */
[----:B------:R4:W1:Y:S01]  /*0c60*/  SYNCS.EXCH.64 URZ, [UR4+0xe8], UR6 ;  /* 0x0000e80604ff75b2 */ /* 0x0008620008000100 */
[----:B------:R4:W1:Y:S02]  /*0c70*/  SYNCS.EXCH.64 URZ, [UR4+0x108], UR8 ;  /* 0x0001080804ff75b2 */ /* 0x0008640008000100 */
[----:B----4-:R-:W-:Y:S01]  /*0c80*/  NOP ;  /* 0x0000000000007918 */ /* 0x010fe20000000000 */
.L_x_13:
[----:B------:R-:W4:Y:S01]  /*0c90*/  SHFL.IDX PT, R0, R159, RZ, 0x1f ;  /* 0x00001fff9f007589 */ /* 0x000f2200000e0000 */
[----:B------:R-:W-:Y:S01]  /*0ca0*/  ISETP.NE.OR P1, PT, RZ, UR21, !P1 ;  /* 0x00000015ff007c0c */ /* 0x000fe2000cf25670 */
[----:B------:R-:W-:Y:S01]  /*0cb0*/  NOP ;  /* 0x0000000000007918 */ /* 0x000fe20000000000 */
[----:B----4-:R-:W-:-:S13]  /*0cc0*/  ISETP.NE.AND P0, PT, R0, 0x3, PT ;  /* 0x000000030000780c */ /* 0x010fda0003f05270 */
[----:B------:R-:W-:Y:S05]  /*0cd0*/  @P0 BRA `(.L_x_14) ;  /* 0x0000000000340947 */ /* 0x000fea0003800000 */
[----:B--23--:R-:W-:Y:S01]  /*0ce0*/  UMOV UR4, 0x400 ;  /* 0x0000040000047882 */ /* 0x00cfe20000000000 */
[----:B------:R-:W-:Y:S01]  /*0cf0*/  UMOV UR6, 0x20 ;  /* 0x0000002000067882 */ /* 0x000fe20000000000 */
[----:B------:R-:W-:Y:S02]  /*0d00*/  ULEA UR4, UR48, UR4, 0x18 ;  /* 0x0000000430047291 */ /* 0x000fe4000f8ec0ff */
[----:B------:R-:W-:-:S04]  /*0d10*/  UIADD3 UR6, UPT, UPT, -UR6, 0x100000, URZ ;  /* 0x0010000006067890 */ /* 0x000fc8000fffe1ff */
[----:B------:R-:W-:Y:S02]  /*0d20*/  USHF.L.U32 UR7, UR6, 0xb, URZ ;  /* 0x0000000b06077899 */ /* 0x000fe400080006ff */
[----:B------:R-:W-:Y:S01]  /*0d30*/  USHF.L.U32 UR6, UR6, 0x1, URZ ;  /* 0x0000000106067899 */ /* 0x000fe200080006ff */
[----:B------:R-:W-:Y:S01]  /*0d40*/  ELECT P0, URZ, PT ;  /* 0x0000000000ff782f */ /* 0x000fe20003800000 */
[----:B------:R-:W2:Y:S10]  /*0d50*/  FENCE.VIEW.ASYNC.S ;  /* 0x00000000000073c6 */ /* 0x000eb40000000000 */
[----:B--2---:R4:W2:Y:S01]  /*0d60*/  SYNCS.EXCH.64 URZ, [UR4+0x110], UR6 ;  /* 0x0001100604ff75b2 */ /* 0x0048a20008000100 */
[----:B------:R4:W3:Y:S01]  /*0d70*/  SYNCS.EXCH.64 URZ, [UR4+0x120], UR6 ;  /* 0x0001200604ff75b2 */ /* 0x0008e20008000100 */
[----:B------:R4:W1:Y:S01]  /*0d80*/  SYNCS.EXCH.64 URZ, [UR4+0x118], UR6 ;  /* 0x0001180604ff75b2 */ /* 0x0008620008000100 */
[----:B------:R4:W1:Y:S02]  /*0d90*/  SYNCS.EXCH.64 URZ, [UR4+0x128], UR6 ;  /* 0x0001280604ff75b2 */ /* 0x0008640008000100 */
[----:B----4-:R-:W-:Y:S01]  /*0da0*/  NOP ;  /* 0x0000000000007918 */ /* 0x010fe20000000000 */
.L_x_14:
[----:B------:R-:W-:Y:S01]  /*0db0*/  VOTEU.ALL UP0, P1 ;  /* 0x0000000000ff7886 */ /* 0x000fe20000800000 */
[----:B--23--:R-:W-:Y:S01]  /*0dc0*/  UMOV UR4, 0x20 ;  /* 0x0000002000047882 */ /* 0x00cfe20000000000 */
[----:B------:R-:W2:Y:S01]  /*0dd0*/  LDCU UR7, c[0x0][0x36c] ;  /* 0x00006d80ff0777ac */ /* 0x000ea20008000800 */
[----:B------:R-:W-:Y:S01]  /*0de0*/  NOP ;  /* 0x0000000000007918 */ /* 0x000fe20000000000 */
[----:B------:R-:W-:Y:S01]  /*0df0*/  LOP3.LUT R0, R170, 0x1f, RZ, 0xc0, !PT ;  /* 0x0000001faa007812 */ /* 0x000fe200078ec0ff */
[----:B------:R-:W-:Y:S01]  /*0e00*/  @!UP0 UMOV UR6, 0x400 ;  /* 0x0000040000068882 */ /* 0x000fe20000000000 */
[----:B------:R-:W-:-:S04]  /*0e10*/  @!UP0 UIADD3 UR4, UPT, UPT, -UR4, 0x100000, URZ ;  /* 0x0010000004048890 */ /* 0x000fc8000fffe1ff */
[----:B------:R-:W-:Y:S02]  /*0e20*/  @!UP0 USHF.L.U32 UR5, UR4, 0xb, URZ ;  /* 0x0000000b04058899 */ /* 0x000fe400080006ff */
[----:B------:R-:W-:Y:S02]  /*0e30*/  @!UP0 USHF.L.U32 UR4, UR4, 0x1, URZ ;  /* 0x0000000104048899 */ /* 0x000fe400080006ff */
[----:B------:R-:W-:Y:S01]  /*0e40*/  @!UP0 ULEA UR6, UR48, UR6, 0x18 ;  /* 0x0000000630068291 */ /* 0x000fe2000f8ec0ff */
[----:B------:R-:W-:Y:S01]  /*0e50*/  VOTEU.ALL UP0, P1 ;  /* 0x0000000000ff7886 */ /* 0x000fe20000800000 */
[----:B------:R-:W-:Y:S02]  /*0e60*/  UISETP.NE.AND UP5, UPT, UR21, URZ, UPT ;  /* 0x000000ff1500728c */ /* 0x000fe4000bfa5270 */
[----:B--2---:R-:W-:Y:S01]  /*0e70*/  UISETP.EQ.U32.AND UP6, UPT, UR7, 0x1, UPT ;  /* 0x000000010700788c */ /* 0x004fe2000bfc2070 */
[----:B------:R-:W2:Y:S07]  /*0e80*/  FENCE.VIEW.ASYNC.S ;  /* 0x00000000000073c6 */ /* 0x000eae0000000000 */
[----:B--2---:R2:W3:Y:S01]  /*0e90*/  @!UP0 SYNCS.EXCH.64 URZ, [UR6+0x130], UR4 ;  /* 0x0001300406ff85b2 */ /* 0x0044e20008000100 */
[----:B------:R-:W-:Y:S05]  /*0ea0*/  BRA.U !UP6, `(.L_x_15) ;  /* 0x000000010e087547 */ /* 0x000fea000b800000 */
[----:B-1-3--:R-:W-:Y:S01]  /*0eb0*/  UCGABAR_ARV ;  /* 0x00000000000079c7 */ /* 0x00afe20008000000 */
[----:B------:R-:W-:Y:S05]  /*0ec0*/  BRA `(.L_x_16) ;  /* 0x0000000000047947 */ /* 0x000fea0003800000 */
.L_x_15:
[----:B-1-3--:R-:W-:Y:S01]  /*0ed0*/  NOP ;  /* 0x0000000000007918 */ /* 0x00afe20000000000 */
.L_x_16:
[----:B------:R-:W1:Y:S01]  /*0ee0*/  S2UR UR25, SR_CTAID.X ;  /* 0x00000000001979c3 */ /* 0x000e620000002500 */
[----:B------:R-:W-:-:S05]  /*0ef0*/  CS2R.32 R3, SR_CgaSize ;  /* 0x0000000000037805 */ /* 0x000fca0000008a00 */
[----:B------:R-:W-:-:S05]  /*0f00*/  IMAD R3, R3, -0xa0, RZ ;  /* 0xffffff6003037824 */ /* 0x000fca00078e02ff */
[----:B--2---:R-:W-:-:S14]  /*0f10*/  R2UR UR5, R3 ;  /* 0x00000000030572ca */ /* 0x004fdc00000e0000 */
[----:B------:R-:W2:Y:S01]  /*0f20*/  LDCU UR5, c[0x0][UR5+0x2b0] ;  /* 0x00005600050577ac */ /* 0x000ea20008000800 */
[----:B------:R-:W-:-:S05]  /*0f30*/  CS2R.32 R3, SR_CgaSize ;  /* 0x0000000000037805 */ /* 0x000fca0000008a00 */
[----:B------:R-:W-:-:S05]  /*0f40*/  IMAD R3, R3, -0xa0, RZ ;  /* 0xffffff6003037824 */ /* 0x000fca00078e02ff */
[----:B------:R-:W-:-:S14]  /*0f50*/  R2UR UR4, R3 ;  /* 0x00000000030472ca */ /* 0x000fdc00000e0000 */
[----:B------:R-:W3:Y:S01]  /*0f60*/  LDCU UR4, c[0x0][UR4+0x2b4] ;  /* 0x00005680040477ac */ /* 0x000ee20008000800 */
[----:B------:R-:W4:Y:S01]  /*0f70*/  S2UR UR32, SR_CTAID.Y ;  /* 0x00000000002079c3 */ /* 0x000f220000002600 */
[----:B------:R-:W-:-:S05]  /*0f80*/  CS2R.32 R3, SR_CgaSize ;  /* 0x0000000000037805 */ /* 0x000fca0000008a00 */
[----:B------:R-:W-:-:S05]  /*0f90*/  IMAD R3, R3, -0xa0, RZ ;  /* 0xffffff6003037824 */ /* 0x000fca00078e02ff */
[----:B------:R-:W-:-:S14]  /*0fa0*/  R2UR UR59, R3 ;  /* 0x00000000033b72ca */ /* 0x000fdc00000e0000 */
[----:B------:R-:W3:Y:S01]  /*0fb0*/  LDCU UR59, c[0x0][UR59+0x2a0] ;  /* 0x000054003b3b77ac */ /* 0x000ee20008000800 */
[----:B------:R-:W-:-:S05]  /*0fc0*/  CS2R.32 R3, SR_CgaSize ;  /* 0x0000000000037805 */ /* 0x000fca0000008a00 */
[----:B------:R-:W-:-:S05]  /*0fd0*/  IMAD R3, R3, -0xa0, RZ ;  /* 0xffffff6003037824 */ /* 0x000fca00078e02ff */
[----:B------:R-:W-:-:S14]  /*0fe0*/  R2UR UR62, R3 ;  /* 0x00000000033e72ca */ /* 0x000fdc00000e0000 */
[----:B------:R-:W3:Y:S01]  /*0ff0*/  LDCU UR62, c[0x0][UR62+0x2a4] ;  /* 0x000054803e3e77ac */ /* 0x000ee20008000800 */
[----:B------:R-:W-:Y:S01]  /*1000*/  UISETP.GT.U32.AND UP0, UPT, UR46, 0xffff, UPT ;  /* 0x0000ffff2e00788c */ /* 0x000fe2000bf04070 */
[----:B------:R-:W3:Y:S01]  /*1010*/  LDCU UR22, c[0x0][0xb24] ;  /* 0x00016480ff1677ac */ /* 0x000ee20008000800 */
[----:B------:R-:W3:Y:S01]  /*1020*/  LDCU UR42, c[0x0][0xb24] ;  /* 0x00016480ff2a77ac */ /* 0x000ee20008000800 */
[----:B-1----:R-:W-:Y:S01]  /*1030*/  I2FP.F32.U32 R3, UR25 ;  /* 0x0000001900037c45 */ /* 0x002fe20008201000 */
[----:B------:R-:W1:Y:S04]  /*1040*/  LDCU UR26, c[0x0][0xb30] ;  /* 0x00016600ff1a77ac */ /* 0x000e680008000800 */
[----:B--2---:R-:W-:Y:S01]  /*1050*/  FMUL R3, R3, UR5 ;  /* 0x0000000503037c20 */ /* 0x004fe20008400000 */
[----:B------:R-:W-:Y:S01]  /*1060*/  USEL UR5, UR46, 0xffff, !UP0 ;  /* 0x0000ffff2e057887 */ /* 0x000fe2000c000000 */
[----:B----4-:R-:W-:Y:S01]  /*1070*/  I2FP.F32.U32 R2, UR32 ;  /* 0x0000002000027c45 */ /* 0x010fe20008201000 */
[----:B------:R-:W-:-:S03]  /*1080*/  USHF.L.U32 UR28, UR48, 0xa, URZ ;  /* 0x0000000a301c7899 */ /* 0x000fc600080006ff */
[----:B------:R-:W2:Y:S01]  /*1090*/  F2I.U32.TRUNC.NTZ R3, R3 ;  /* 0x0000000300037305 */ /* 0x000ea2000020f000 */
[----:B------:R-:W-:Y:S01]  /*10a0*/  ULOP3.LUT UR24, UR5, 0xffff, URZ, 0xc0, !UPT ;  /* 0x0000ffff05187892 */ /* 0x000fe2000f8ec0ff */
[----:B---3--:R-:W-:-:S06]  /*10b0*/  FMUL R2, R2, UR4 ;  /* 0x0000000402027c20 */ /* 0x008fcc0008400000 */
[----:B------:R-:W3:Y:S01]  /*10c0*/  F2I.U32.TRUNC.NTZ R2, R2 ;  /* 0x0000000200027305 */ /* 0x000ee2000020f000 */
[----:B--2---:R-:W-:Y:S02]  /*10d0*/  R2UR UR4, R3 ;  /* 0x00000000030472ca */ /* 0x004fe400000e0000 */
[----:B------:R-:W-:Y:S02]  /*10e0*/  PRMT R3, RZ, 0x7610, R3 ;  /* 0x00007610ff037816 */ /* 0x000fe40000000003 */
[----:B---3--:R-:W-:Y:S02]  /*10f0*/  R2UR UR6, R2 ;  /* 0x00000000020672ca */ /* 0x008fe400000e0000 */
[----:B------:R-:W-:-:S07]  /*1100*/  PRMT R2, RZ, 0x7610, R2 ;  /* 0x00007610ff027816 */ /* 0x000fce0000000002 */
[----:B------:R-:W-:-:S04]  /*1110*/  UIADD3 UR5, UPT, UPT, -UR4, URZ, URZ ;  /* 0x000000ff04057290 */ /* 0x000fc8000fffe1ff */
[----:B------:R-:W-:Y:S02]  /*1120*/  UIMAD UR59, UR59, UR5, UR25 ;  /* 0x000000053b3b72a4 */ /* 0x000fe4000f8e0219 */
[----:B------:R-:W-:-:S04]  /*1130*/  UIADD3 UR4, UPT, UPT, -UR6, URZ, URZ ;  /* 0x000000ff06047290 */ /* 0x000fc8000fffe1ff */
[----:B------:R-:W-:Y:S01]  /*1140*/  UIMAD UR62, UR62, UR4, UR32 ;  /* 0x000000043e3e72a4 */ /* 0x000fe2000f8e0220 */
[----:B-1----:R-:W-:Y:S11]  /*1150*/  BRA.U UP5, `(.L_x_17) ;  /* 0x0000000105647547 */ /* 0x002ff6000b800000 */
[----:B------:R-:W-:Y:S02]  /*1160*/  UISETP.NE.AND UP0, UPT, UR62, URZ, UPT ;  /* 0x000000ff3e00728c */ /* 0x000fe4000bf05270 */
[----:B------:R-:W-:Y:S02]  /*1170*/  ULOP3.LUT UR4, UR59, 0x2, URZ, 0x3c, !UPT ;  /* 0x000000023b047892 */ /* 0x000fe4000f8e3cff */
[----:B------:R-:W-:Y:S02]  /*1180*/  UISETP.GT.U32.AND UP2, UPT, UR59, 0x1, UP0 ;  /* 0x000000013b00788c */ /* 0x000fe40008744070 */
[----:B------:R-:W-:Y:S02]  /*1190*/  ULOP3.LUT UR5, UR59, 0x4, URZ, 0x3c, !UPT ;  /* 0x000000043b057892 */ /* 0x000fe4000f8e3cff */
[----:B------:R-:W-:Y:S02]  /*11a0*/  USEL UR8, URZ, 0x1, UP2 ;  /* 0x00000001ff087887 */ /* 0x000fe40009000000 */
[----:B------:R-:W-:-:S02]  /*11b0*/  USEL UR7, URZ, 0x2, UP2 ;  /* 0x00000002ff077887 */ /* 0x000fc40009000000 */
[----:B------:R-:W-:Y:S02]  /*11c0*/  UISETP.GT.U32.AND UP2, UPT, UR4, 0x1, UP0 ;  /* 0x000000010400788c */ /* 0x000fe40008744070 */
[----:B------:R-:W-:Y:S02]  /*11d0*/  ULOP3.LUT UR4, UR59, 0x6, URZ, 0x3c, !UPT ;  /* 0x000000063b047892 */ /* 0x000fe4000f8e3cff */
[----:B------:R-:W-:Y:S02]  /*11e0*/  USEL UR6, URZ, 0x4, UP2 ;  /* 0x00000004ff067887 */ /* 0x000fe40009000000 */
[----:B------:R-:W-:Y:S02]  /*11f0*/  USEL UR9, URZ, 0x8, UP2 ;  /* 0x00000008ff097887 */ /* 0x000fe40009000000 */
[----:B------:R-:W-:Y:S02]  /*1200*/  UISETP.GT.U32.AND UP2, UPT, UR5, 0x1, UP0 ;  /* 0x000000010500788c */ /* 0x000fe40008744070 */
[----:B------:R-:W-:-:S02]  /*1210*/  UISETP.GT.U32.AND UP0, UPT, UR4, 0x1, UP0 ;  /* 0x000000010400788c */ /* 0x000fc40008704070 */
[----:B------:R-:W-:Y:S02]  /*1220*/  USEL UR4, URZ, 0x10, UP2 ;  /* 0x00000010ff047887 */ /* 0x000fe40009000000 */
[----:B------:R-:W-:Y:S02]  /*1230*/  UIADD3 UR5, UPT, UPT, UR6, UR7, UR8 ;  /* 0x0000000706057290 */ /* 0x000fe4000fffe008 */
[----:B------:R-:W-:Y:S02]  /*1240*/  USEL UR7, URZ, 0x40, UP0 ;  /* 0x00000040ff077887 */ /* 0x000fe40008000000 */
[----:B------:R-:W-:Y:S02]  /*1250*/  USEL UR8, URZ, 0x20, UP2 ;  /* 0x00000020ff087887 */ /* 0x000fe40009000000 */
[----:B------:R-:W-:Y:S02]  /*1260*/  UIADD3 UR5, UPT, UPT, UR4, UR5, UR9 ;  /* 0x0000000504057290 */ /* 0x000fe4000fffe009 */
[----:B------:R-:W-:-:S02]  /*1270*/  ULOP3.LUT UR4, UR59, 0xfffffffe, URZ, 0xc0, !UPT ;  /* 0xfffffffe3b047892 */ /* 0x000fc4000f8ec0ff */
[----:B------:R-:W-:Y:S02]  /*1280*/  USEL UR6, URZ, 0x80, UP0 ;  /* 0x00000080ff067887 */ /* 0x000fe40008000000 */
[----:B------:R-:W-:-:S03]  /*1290*/  UIADD3 UR5, UPT, UPT, UR7, UR5, UR8 ;  /* 0x0000000507057290 */ /* 0x000fc6000fffe008 */
[----:B------:R-:W-:Y:S01]  /*12a0*/  UMOV UR7, 0x3 ;  /* 0x0000000300077882 */ /* 0x000fe20000000000 */
[----:B------:R-:W-:Y:S02]  /*12b0*/  UIADD3 UR5, UPT, UPT, UR5, UR6, URZ ;  /* 0x0000000605057290 */ /* 0x000fe4000fffe0ff */
[----:B------:R-:W-:-:S04]  /*12c0*/  USHF.L.U32 UR4, UR7, UR4, URZ ;  /* 0x0000000407047299 */ /* 0x000fc800080006ff */
[----:B------:R-:W-:Y:S02]  /*12d0*/  MOV R3, UR5 ;  /* 0x0000000500037c02 */ /* 0x000fe40008000f00 */
[----:B------:R-:W-:-:S07]  /*12e0*/  MOV R2, UR4 ;  /* 0x0000000400027c02 */ /* 0x000fce0008000f00 */
.L_x_17:
[----:B------:R-:W1:Y:S01]  /*12f0*/  S2UR UR36, SR_CTAID.Z ;  /* 0x00000000002479c3 */ /* 0x000e620000002700 */
[----:B------:R-:W-:Y:S01]  /*1300*/  UISETP.GE.AND UP0, UPT, UR22, 0x1, UPT ;  /* 0x000000011600788c */ /* 0x000fe2000bf06270 */
[----:B------:R-:W-:Y:S01]  /*1310*/  UMOV UR27, 0x55 ;  /* 0x00000055001b7882 */ /* 0x000fe20000000000 */
[----:B------:R-:W-:-:S07]  /*1320*/  UMOV UR20, UR25 ;  /* 0x0000001900147c82 */ /* 0x000fce0008000000 */
[----:B------:R-:W-:Y:S05]  /*1330*/  BRA.U !UP0, `(.L_x_18) ;  /* 0x0000000108d47547 */ /* 0x000fea000b800000 */
[----:B------:R-:W2:Y:S01]  /*1340*/  LDCU.128 UR16, c[0x0][0xb10] ;  /* 0x00016200ff1077ac */ /* 0x000ea20008000c00 */
[----:B------:R-:W3:Y:S01]  /*1350*/  LDCU UR13, c[0x0][0x370] ;  /* 0x00006e00ff0d77ac */ /* 0x000ee20008000800 */
[----:B------:R-:W4:Y:S01]  /*1360*/  LDCU UR8, c[0x0][0x374] ;  /* 0x00006e80ff0877ac */ /* 0x000f220008000800 */
[----:B------:R-:W1:Y:S01]  /*1370*/  LDCU UR23, c[0x0][0xb0c] ;  /* 0x00016180ff1777ac */ /* 0x000e620008000800 */
[----:B------:R-:W1:Y:S01]  /*1380*/  LDCU UR20, c[0x0][0xb20] ;  /* 0x00016400ff1477ac */ /* 0x000e620008000800 */
[----:B--2---:R-:W-:Y:S01]  /*1390*/  UIMAD.WIDE.U32 UR4, UR25, UR16, URZ ;  /* 0x00000010190472a5 */ /* 0x004fe2000f8e00ff */
[----:B------:R-:W2:Y:S01]  /*13a0*/  LDCU.64 UR14, c[0x0][0xb28] ;  /* 0x00016500ff0e77ac */ /* 0x000ea20008000a00 */
[----:B------:R-:W-:-:S05]  /*13b0*/  UISETP.NE.AND UP3, UPT, UR18, 0x1, UPT ;  /* 0x000000011200788c */ /* 0x000fca000bf65270 */
[----:B------:R-:W-:Y:S01]  /*13c0*/  UMOV UR4, UR5 ;  /* 0x0000000500047c82 */ /* 0x000fe20008000000 */
[----:B---3--:R-:W-:Y:S02]  /*13d0*/  UIMAD.WIDE.U32 UR6, UR13, UR16, URZ ;  /* 0x000000100d0672a5 */ /* 0x008fe4000f8e00ff */
[----:B------:R-:W-:Y:S02]  /*13e0*/  USHF.R.U32.HI UR9, URZ, UR17, UR4 ;  /* 0x00000011ff097299 */ /* 0x000fe40008011604 */
[----:B----4-:R-:W-:Y:S02]  /*13f0*/  UIMAD.WIDE.U32 UR4, UR8, UR19, URZ ;  /* 0x00000013080472a5 */ /* 0x010fe4000f8e00ff */
[----:B-1----:R-:W-:Y:S01]  /*1400*/  UISETP.NE.AND UP0, UPT, UR23, 0x1, UPT ;  /* 0x000000011700788c */ /* 0x002fe2000bf05270 */
[----:B------:R-:W-:Y:S01]  /*1410*/  UMOV UR6, UR7 ;  /* 0x0000000700067c82 */ /* 0x000fe20008000000 */
[----:B------:R-:W-:-:S03]  /*1420*/  UISETP.NE.AND UP2, UPT, UR22, 0x1, UPT ;  /* 0x000000011600788c */ /* 0x000fc6000bf45270 */
[----:B------:R-:W-:Y:S01]  /*1430*/  UMOV UR4, UR5 ;  /* 0x0000000500047c82 */ /* 0x000fe20008000000 */
[----:B------:R-:W-:Y:S02]  /*1440*/  USEL UR12, UR25, UR9, !UP0 ;  /* 0x00000009190c7287 */ /* 0x000fe4000c000000 */
[----:B------:R-:W-:-:S03]  /*1450*/  @UP3 USHF.R.U32.HI UR8, URZ, UR20, UR4 ;  /* 0x00000014ff083299 */ /* 0x000fc60008011604 */
[----:B------:R-:W-:Y:S02]  /*1460*/  @UP0 USHF.R.U32.HI UR13, URZ, UR17, UR6 ;  /* 0x00000011ff0d0299 */ /* 0x000fe40008011606 */
[----:B------:R-:W-:Y:S02]  /*1470*/  UIMAD.WIDE.U32 UR6, UR32, UR19, URZ ;  /* 0x00000013200672a5 */ /* 0x000fe4000f8e00ff */
[----:B--2---:R-:W-:Y:S02]  /*1480*/  UIMAD.WIDE.U32 UR4, UR8, UR14, URZ ;  /* 0x0000000e080472a5 */ /* 0x004fe4000f8e00ff */
[----:B------:R-:W-:-:S03]  /*1490*/  UIMAD.WIDE.U32 UR10, UR13, UR14, URZ ;  /* 0x0000000e0d0a72a5 */ /* 0x000fc6000f8e00ff */
[----:B------:R-:W-:Y:S02]  /*14a0*/  UMOV UR6, UR7 ;  /* 0x0000000700067c82 */ /* 0x000fe40008000000 */
[----:B------:R-:W-:Y:S01]  /*14b0*/  UMOV UR4, UR5 ;  /* 0x0000000500047c82 */ /* 0x000fe20008000000 */
[----:B------:R-:W-:Y:S02]  /*14c0*/  USHF.R.U32.HI UR6, URZ, UR20, UR6 ;  /* 0x00000014ff067299 */ /* 0x000fe40008011606 */
[----:B------:R-:W-:Y:S01]  /*14d0*/  @UP2 USHF.R.U32.HI UR8, URZ, UR15, UR4 ;  /* 0x0000000fff082299 */ /* 0x000fe20008011604 */
[----:B------:R-:W-:Y:S01]  /*14e0*/  UMOV UR5, UR11 ;  /* 0x0000000b00057c82 */ /* 0x000fe20008000000 */
[----:B------:R-:W-:Y:S02]  /*14f0*/  USEL UR4, UR32, UR6, !UP3 ;  /* 0x0000000620047287 */ /* 0x000fe4000d800000 */
[----:B------:R-:W-:Y:S02]  /*1500*/  @UP2 USHF.R.U32.HI UR13, URZ, UR15, UR5 ;  /* 0x0000000fff0d2299 */ /* 0x000fe40008011605 */
[----:B------:R-:W-:-:S02]  /*1510*/  UIMAD UR5, UR8, UR22, URZ ;  /* 0x00000016080572a4 */ /* 0x000fc4000f8e02ff */
[----:B------:R-:W-:Y:S02]  /*1520*/  UIMAD UR8, UR13, UR22, URZ ;  /* 0x000000160d0872a4 */ /* 0x000fe4000f8e02ff */
[----:B------:R-:W-:Y:S02]  /*1530*/  UISETP.GE.AND UP0, UPT, UR4, UR5, UPT ;  /* 0x000000050400728c */ /* 0x000fe4000bf06270 */
[----:B------:R-:W-:Y:S02]  /*1540*/  UIMAD.WIDE.U32 UR6, UR4, UR14, URZ ;  /* 0x0000000e040672a5 */ /* 0x000fe4000f8e00ff */
[----:B------:R-:W-:Y:S02]  /*1550*/  UISETP.GE.OR UP0, UPT, UR12, UR8, UP0 ;  /* 0x000000080c00728c */ /* 0x000fe40008706670 */
[----:B------:R-:W-:Y:S02]  /*1560*/  UIMAD.WIDE.U32 UR8, UR12, UR14, URZ ;  /* 0x0000000e0c0872a5 */ /* 0x000fe4000f8e00ff */
[----:B------:R-:W-:Y:S01]  /*1570*/  UIADD3 UR20, UPT, UPT, -UR12, URZ, URZ ;  /* 0x000000ff0c147290 */ /* 0x000fe2000fffe1ff */
[----:B------:R-:W-:Y:S01]  /*1580*/  UMOV UR6, UR7 ;  /* 0x0000000700067c82 */ /* 0x000fe20008000000 */
[----:B------:R-:W-:-:S02]  /*1590*/  UIADD3 UR7, UPT, UPT, -UR4, URZ, URZ ;  /* 0x000000ff04077290 */ /* 0x000fc4000fffe1ff */
[----:B------:R-:W-:-:S03]  /*15a0*/  USHF.R.U32.HI UR6, URZ, UR15, UR6 ;  /* 0x0000000fff067299 */ /* 0x000fc60008011606 */
[----:B------:R-:W-:Y:S01]  /*15b0*/  @!UP0 UMOV UR5, UR9 ;  /* 0x0000000900058c82 */ /* 0x000fe20008000000 */
[----:B------:R-:W-:Y:S02]  /*15c0*/  UIMAD UR32, UR18, UR7, UR32 ;  /* 0x00000007122072a4 */ /* 0x000fe4000f8e0220 */
[----:B------:R-:W-:Y:S02]  /*15d0*/  USEL UR6, UR4, UR6, !UP2 ;  /* 0x0000000604067287 */ /* 0x000fe4000d000000 */
[----:B------:R-:W-:Y:S02]  /*15e0*/  @!UP0 USHF.R.U32.HI UR5, URZ, UR15, UR5 ;  /* 0x0000000fff058299 */ /* 0x000fe40008011605 */
[----:B------:R-:W-:Y:S02]  /*15f0*/  UIADD3 UR7, UPT, UPT, -UR6, URZ, URZ ;  /* 0x000000ff06077290 */ /* 0x000fe4000fffe1ff */
[----:B------:R-:W-:Y:S02]  /*1600*/  @!UP0 USEL UR5, UR12, UR5, !UP2 ;  /* 0x000000050c058287 */ /* 0x000fe4000d000000 */
[----:B------:R-:W-:-:S02]  /*1610*/  UIMAD UR7, UR22, UR7, UR4 ;  /* 0x00000007160772a4 */ /* 0x000fc4000f8e0204 */
[----:B------:R-:W-:Y:S02]  /*1620*/  @!UP0 UIADD3 UR6, UPT, UPT, UR6, -UR5, URZ ;  /* 0x8000000506068290 */ /* 0x000fe4000fffe0ff */
[----:B------:R-:W-:Y:S02]  /*1630*/  @!UP0 UIMAD UR7, UR7, UR13, UR5 ;  /* 0x0000000d070782a4 */ /* 0x000fe4000f8e0205 */
[----:B------:R-:W-:Y:S02]  /*1640*/  @!UP0 UIMAD UR4, UR6, UR22, UR12 ;  /* 0x00000016060482a4 */ /* 0x000fe4000f8e020c */
[----:B------:R-:W-:Y:S02]  /*1650*/  UIMAD UR20, UR23, UR20, UR25 ;  /* 0x00000014171472a4 */ /* 0x000fe4000f8e0219 */
[----:B------:R-:W-:Y:S01]  /*1660*/  UIMAD UR32, UR4, UR18, UR32 ;  /* 0x00000012042072a4 */ /* 0x000fe2000f8e0220 */
[----:B------:R-:W-:Y:S02]  /*1670*/  @!UP0 UMOV UR12, UR7 ;  /* 0x00000007000c8c82 */ /* 0x000fe40008000000 */
[----:B------:R-:W-:-:S12]  /*1680*/  UIMAD UR20, UR12, UR23, UR20 ;  /* 0x000000170c1472a4 */ /* 0x000fd8000f8e0214 */
.L_x_18:
[----:B------:R-:W-:Y:S02]  /*1690*/  UISETP.NE.AND UP2, UPT, UR26, 0x1, UPT ;  /* 0x000000011a00788c */ /* 0x000fe4000bf45270 */
[----:B------:R-:W-:Y:S02]  /*16a0*/  UISETP.NE.AND UP0, UPT, UR21, 0x2, UPT ;  /* 0x000000021500788c */ /* 0x000fe4000bf05270 */
[----:B------:R-:W-:Y:S02]  /*16b0*/  ULOP3.LUT UR28, UR28, 0x1800, URZ, 0xc0, !UPT ;  /* 0x000018001c1c7892 */ /* 0x000fe4000f8ec0ff */
[----:B------:R-:W-:-:S03]  /*16c0*/  USHF.L.U32 UR24, UR27, UR24, URZ ;  /* 0x000000181b187299 */ /* 0x000fc600080006ff */
[----:B------:R-:W-:Y:S09]  /*16d0*/  BRA.U UP2, `(.L_x_19) ;  /* 0x0000000102407547 */ /* 0x000ff2000b800000 */
[----:B------:R-:W2:Y:S01]  /*16e0*/  LDCU.128 UR8, c[0x0][0xb10] ;  /* 0x00016200ff0877ac */ /* 0x000ea20008000c00 */
[----:B------:R-:W3:Y:S01]  /*16f0*/  LDCU UR12, c[0x0][0xb0c] ;  /* 0x00016180ff0c77ac */ /* 0x000ee20008000800 */
[----:B------:R-:W4:Y:S01]  /*1700*/  LDCU UR13, c[0x0][0xb20] ;  /* 0x00016400ff0d77ac */ /* 0x000f220008000800 */
[----:B--2---:R-:W-:Y:S02]  /*1710*/  UIMAD.WIDE.U32 UR4, UR20, UR8, URZ ;  /* 0x00000008140472a5 */ /* 0x004fe4000f8e00ff */
[----:B------:R-:W-:Y:S02]  /*1720*/  UIMAD.WIDE.U32 UR6, UR32, UR11, URZ ;  /* 0x0000000b200672a5 */ /* 0x000fe4000f8e00ff */
[----:B---3--:R-:W-:Y:S02]  /*1730*/  UISETP.NE.AND UP2, UPT, UR12, 0x1, UPT ;  /* 0x000000010c00788c */ /* 0x008fe4000bf45270 */
[----:B------:R-:W-:-:S03]  /*1740*/  USHF.R.U32.HI UR5, URZ, UR9, UR5 ;  /* 0x00000009ff057299 */ /* 0x000fc60008011605 */
[----:B------:R-:W-:Y:S01]  /*1750*/  UMOV UR4, UR7 ;  /* 0x0000000700047c82 */ /* 0x000fe20008000000 */
[----:B------:R-:W-:Y:S02]  /*1760*/  USEL UR5, UR20, UR5, !UP2 ;  /* 0x0000000514057287 */ /* 0x000fe4000d000000 */
[----:B------:R-:W-:Y:S02]  /*1770*/  UISETP.NE.AND UP2, UPT, UR10, 0x1, UPT ;  /* 0x000000010a00788c */ /* 0x000fe4000bf45270 */
[----:B----4-:R-:W-:-:S04]  /*1780*/  USHF.R.U32.HI UR4, URZ, UR13, UR4 ;  /* 0x0000000dff047299 */ /* 0x010fc80008011604 */
[----:B------:R-:W-:-:S04]  /*1790*/  USEL UR4, UR32, UR4, !UP2 ;  /* 0x0000000420047287 */ /* 0x000fc8000d000000 */
[----:B------:R-:W-:Y:S02]  /*17a0*/  UIADD3 UR6, UPT, UPT, -UR4, UR5, URZ ;  /* 0x0000000504067290 */ /* 0x000fe4000fffe1ff */
[----:B------:R-:W-:Y:S02]  /*17b0*/  UIADD3 UR4, UPT, UPT, UR4, -UR5, URZ ;  /* 0x8000000504047290 */ /* 0x000fe4000fffe0ff */
[----:B------:R-:W-:Y:S02]  /*17c0*/  UIMAD UR32, UR6, UR10, UR32 ;  /* 0x0000000a062072a4 */ /* 0x000fe4000f8e0220 */
[----:B------:R-:W-:-:S12]  /*17d0*/  UIMAD UR20, UR4, UR12, UR20 ;  /* 0x0000000c041472a4 */ /* 0x000fd8000f8e0214 */
.L_x_19:
[----:B------:R-:W-:Y:S05]  /*17e0*/  BRA.U !UP6, `(.L_x_20) ;  /* 0x000000010e0c7547 */ /* 0x000fea000b800000 */
[----:B------:R-:W-:Y:S01]  /*17f0*/  UCGABAR_WAIT ;  /* 0x0000000000007dc7 */ /* 0x000fe20008000000 */
[----:B------:R-:W-:Y:S01]  /*1800*/  CCTL.IVALL ;  /* 0x00000000ff00798f */ /* 0x000fe20002000000 */
[----:B------:R-:W-:Y:S05]  /*1810*/  BRA `(.L_x_21) ;  /* 0x0000000000047947 */ /* 0x000fea0003800000 */
.L_x_20:
[----:B------:R-:W-:Y:S06]  /*1820*/  BAR.SYNC.DEFER_BLOCKING 0x0 ;  /* 0x0000000000007b1d */ /* 0x000fec0000010000 */
.L_x_21:
[----:B------:R-:W-:Y:S05]  /*1830*/  BRA.U UP0, `(.L_x_22) ;  /* 0x0000001500647547 */ /* 0x000fea000b800000 */
[----:B------:R-:W2:Y:S01]  /*1840*/  LDCU UR6, c[0x0][0x38c] ;  /* 0x00007180ff0677ac */ /* 0x000ea20008000800 */
[----:B------:R-:W-:Y:S01]  /*1850*/  PLOP3.LUT P1, PT, PT, PT, UP4, 0x80, 0x8 ;  /* 0x000000000008781c */ /* 0x000fe20003f2f048 */
[----:B------:R-:W-:Y:S01]  /*1860*/  IMAD.MOV.U32 R12, RZ, RZ, 0x1 ;  /* 0x00000001ff0c7424 */ /* 0x000fe200078e00ff */
[----:B------:R-:W-:Y:S01]  /*1870*/  ISETP.NE.AND P2, PT, R0, RZ, P3 ;  /* 0x000000ff0000720c */ /* 0x000fe20001f45270 */
[----:B------:R-:W-:Y:S01]  /*1880*/  USHF.L.U32 UR7, UR25, 0x6, URZ ;  /* 0x0000000619077899 */ /* 0x000fe200080006ff */
[----:B------:R-:W-:Y:S01]  /*1890*/  PLOP3.LUT P1, PT, P1, PT, PT, 0x8, 0x80 ;  /* 0x000000000080781c */ /* 0x000fe20000f2e170 */
[----:B------:R-:W-:Y:S01]  /*18a0*/  UMOV UR13, 0x400 ;  /* 0x00000400000d7882 */ /* 0x000fe20000000000 */
[----:B------:R-:W-:Y:S01]  /*18b0*/  UISETP.NE.AND UP1, UPT, UR21, URZ, UPT ;  /* 0x000000ff1500728c */ /* 0x000fe2000bf25270 */
[----:B------:R-:W-:Y:S01]  /*18c0*/  CS2R R10, SRZ ;  /* 0x00000000000a7805 */ /* 0x000fe2000001ff00 */
[----:B------:R-:W-:Y:S01]  /*18d0*/  ULEA UR13, UR48, UR13, 0x18 ;  /* 0x0000000d300d7291 */ /* 0x000fe2000f8ec0ff */
[----:B------:R-:W-:Y:S01]  /*18e0*/  IMAD.MOV.U32 R9, RZ, RZ, RZ ;  /* 0x000000ffff097224 */ /* 0x000fe200078e00ff */
[----:B------:R-:W3:Y:S01]  /*18f0*/  LDCU UR39, c[0x0][0x370] ;  /* 0x00006e00ff2777ac */ /* 0x000ee20008000800 */
[----:B------:R-:W-:Y:S01]  /*1900*/  IMAD.MOV.U32 R8, RZ, RZ, 0x1 ;  /* 0x00000001ff087424 */ /* 0x000fe200078e00ff */
[----:B------:R-:W4:Y:S01]  /*1910*/  LDCU.64 UR26, c[0x0][0x348] ;  /* 0x00006900ff1a77ac */ /* 0x000f220008000a00 */
[----:B--2---:R-:W-:-:S02]  /*1920*/  UIADD3 UR5, UPT, UPT, UR6, 0x7f, URZ ;  /* 0x0000007f06057890 */ /* 0x004fc4000fffe0ff */
[----:B------:R-:W-:Y:S02]  /*1930*/  UIADD3 UR46, UPT, UPT, UR6, 0xfe, URZ ;  /* 0x000000fe062e7890 */ /* 0x000fe4000fffe0ff */
[----:B------:R-:W-:Y:S02]  /*1940*/  USHF.R.S32.HI UR4, URZ, 0x1f, UR5 ;  /* 0x0000001fff047899 */ /* 0x000fe40008011405 */
[----:B------:R-:W-:Y:S02]  /*1950*/  USHF.L.U32 UR47, UR25, 0x7, URZ ;  /* 0x00000007192f7899 */ /* 0x000fe400080006ff */
[----:B------:R-:W-:Y:S02]  /*1960*/  ULEA.HI UR4, UR4, UR5, URZ, 0x7 ;  /* 0x0000000504047291 */ /* 0x000fe4000f8f38ff */
[----:B------:R-:W-:Y:S02]  /*1970*/  UIADD3 UR5, UPT, UPT, UR6, -0x1, URZ ;  /* 0xffffffff06057890 */ /* 0x000fe4000fffe0ff */
[----:B------:R-:W-:-:S02]  /*1980*/  USHF.R.S32.HI UR41, URZ, 0x7, UR4 ;  /* 0x00000007ff297899 */ /* 0x000fc40008011404 */
[----:B------:R-:W-:Y:S02]  /*1990*/  UISETP.GE.U32.AND UP2, UPT, UR5, -0xff, UPT ;  /* 0xffffff010500788c */ /* 0x000fe4000bf46070 */
[----:B------:R-:W-:Y:S02]  /*19a0*/  UISETP.LT.U32.AND UP0, UPT, UR41, 0x8, UPT ;  /* 0x000000082900788c */ /* 0x000fe4000bf01070 */
[----:B------:R-:W-:Y:S02]  /*19b0*/  ULOP3.LUT UR5, UR7, 0x40, URZ, 0xc0, !UPT ;  /* 0x0000004007057892 */ /* 0x000fe4000f8ec0ff */
[----:B------:R-:W-:Y:S01]  /*19c0*/  USEL UR40, UR41, 0x8, UP0 ;  /* 0x0000000829287887 */ /* 0x000fe20008000000 */
[----:B------:R-:W2:Y:S03]  /*19d0*/  LDCU UR38, c[0x0][0x374] ;  /* 0x00006e80ff2677ac */ /* 0x000ea60008000800 */
[----:B------:R-:W-:-:S02]  /*19e0*/  UIADD3 UR4, UPT, UPT, UR40, -0x1, URZ ;  /* 0xffffffff28047890 */ /* 0x000fc4000fffe0ff */
[----:B------:R-:W-:Y:S02]  /*19f0*/  @UP2 UIADD3 UR4, UPT, UPT, UR40, URZ, URZ ;  /* 0x000000ff28042290 */ /* 0x000fe4000fffe0ff */
[----:B------:R-:W-:Y:S02]  /*1a00*/  USEL UR21, UR37, 0x2, UP1 ;  /* 0x0000000225157887 */ /* 0x000fe40008800000 */
[----:B------:R-:W-:Y:S02]  /*1a10*/  UIADD3 UR30, UPT, UPT, UR13, 0x28400, UR28 ;  /* 0x000284000d1e7890 */ /* 0x000fe4000fffe01c */
[----:B------:R-:W-:Y:S02]  /*1a20*/  ULEA.HI UR44, UR28, UR5, URZ, 0x19 ;  /* 0x000000051c2c7291 */ /* 0x000fe4000f8fc8ff */
[----:B------:R-:W-:Y:S02]  /*1a30*/  UIADD3 UR45, UPT, UPT, UR41, -UR40, URZ ;  /* 0x80000028292d7290 */ /* 0x000fe4000fffe0ff */
[----:B------:R-:W-:-:S02]  /*1a40*/  UIADD3 UR29, UPT, UPT, UR4, 0x1, URZ ;  /* 0x00000001041d7890 */ /* 0x000fc4000fffe0ff */
[----:B------:R-:W-:Y:S01]  /*1a50*/  UIADD3 UR43, UPT, UPT, -UR4, URZ, URZ ;  /* 0x000000ff042b7290 */ /* 0x000fe2000fffe1ff */
[----:B--234-:R-:W-:-:S11]  /*1a60*/  UMOV UR6, URZ ;  /* 0x000000ff00067c82 */ /* 0x01cfd60008000000 */
.L_x_42:
[----:B------:R-:W-:-:S09]  /*1a70*/  UISETP.NE.AND UP0, UPT, UR48, URZ, UPT ;  /* 0x000000ff3000728c */ /* 0x000fd2000bf05270 */
[----:B-1----:R-:W-:Y:S05]  /*1a80*/  BRA.U UP0, `(.L_x_23) ;  /* 0x0000000100287547 */ /* 0x002fea000b800000 */
[----:B------:R-:W-:Y:S02]  /*1a90*/  LEA R0, R9, UR13, 0x3 ;  /* 0x0000000d09007c11 */ /* 0x000fe4000f8e18ff */
[----:B------:R-:W-:-:S04]  /*1aa0*/  SHF.L.U32 R3, R8, 0x1f, RZ ;  /* 0x0000001f08037819 */ /* 0x000fc800000006ff */
[----:B------:R-:W2:Y:S02]  /*1ab0*/  SYNCS.PHASECHK.TRANS64.TRYWAIT P0, [R0+URZ+0x120], R3 ;  /* 0x00012003000075a7 */ /* 0x000ea400080011ff */
[----:B--2---:R-:W-:Y:S05]  /*1ac0*/  @!P0 BRA `(.L_x_24) ;  /* 0x0000007400e08947 */ /* 0x004fea0003800000 */
.L_x_128:
[----:B------:R3:W-:Y:S01]  /*1ad0*/  SYNCS.ARRIVE.TRANS64.A1T0 RZ, [R0+URZ+0x110], RZ ;  /* 0x000110ff00ff79a7 */ /* 0x0007e200081000ff */
[----:B------:R-:W-:-:S05]  /*1ae0*/  VIADD R9, R9, 0x1 ;  /* 0x0000000109097836 */ /* 0x000fca0000000000 */
[----:B------:R-:W-:-:S04]  /*1af0*/  ISETP.NE.AND P0, PT, R9, 0x2, PT ;  /* 0x000000020900780c */ /* 0x000fc80003f05270 */
[----:B--2---:R-:W-:Y:S02]  /*1b00*/  SEL R3, RZ, 0x1, P0 ;  /* 0x00000001ff037807 */ /* 0x004fe40000000000 */
[----:B------:R-:W-:Y:S02]  /*1b10*/  SEL R9, R9, RZ, P0 ;  /* 0x000000ff09097207 */ /* 0x000fe40000000000 */
[----:B------:R-:W-:-:S07]  /*1b20*/  LOP3.LUT R8, R8, R3, RZ, 0x3c, !PT ;  /* 0x0000000308087212 */ /* 0x000fce00078e3cff */
.L_x_23:
[----:B------:R-:W-:Y:S01]  /*1b30*/  ULEA UR4, UR6, UR13, 0x3 ;  /* 0x0000000d06047291 */ /* 0x000fe2000f8e18ff */
[----:B---3--:R-:W-:Y:S01]  /*1b40*/  SHF.L.U32 R0, R12, 0x1f, RZ ;  /* 0x0000001f0c007819 */ /* 0x008fe200000006ff */
[----:B------:R-:W-:Y:S02]  /*1b50*/  UISETP.GE.U32.AND UP0, UPT, UR46, 0xff, UPT ;  /* 0x000000ff2e00788c */ /* 0x000fe4000bf06070 */
[----:B------:R-:W-:Y:S01]  /*1b60*/  ULEA UR19, UR32, UR44, 0x7 ;  /* 0x0000002c20137291 */ /* 0x000fe2000f8e38ff */
[----:B------:R-:W-:-:S04]  /*1b70*/  UMOV UR7, URZ ;  /* 0x000000ff00077c82 */ /* 0x000fc80008000000 */
[----:B------:R2:W3:Y:S01]  /*1b80*/  SYNCS.PHASECHK.TRANS64.TRYWAIT P0, [UR4+0x40], R0 ;  /* 0x00004000ff0075a7 */ /* 0x0004e20008001104 */
[----:B------:R-:W-:-:S04]  /*1b90*/  ULEA.HI UR4, UR20, UR20, URZ, 0x1 ;  /* 0x0000001414047291 */ /* 0x000fc8000f8f08ff */
[----:B------:R-:W-:-:S04]  /*1ba0*/  USHF.L.U32 UR4, UR4, 0x7, URZ ;  /* 0x0000000704047899 */ /* 0x000fc800080006ff */
[----:B------:R-:W-:-:S04]  /*1bb0*/  ULOP3.LUT UR35, UR4, 0xffffff00, URZ, 0xc0, !UPT ;  /* 0xffffff0004237892 */ /* 0x000fc8000f8ec0ff */
[----:B------:R-:W-:Y:S01]  /*1bc0*/  ULOP3.LUT UR35, UR35, 0x80, UR47, 0xf8, !UPT ;  /* 0x0000008023237892 */ /* 0x000fe2000f8ef82f */
[----:B------:R-:W-:Y:S11]  /*1bd0*/  BRA.U !UP0, `(.L_x_25) ;  /* 0x0000000108c47547 */ /* 0x000ff6000b800000 */
[----:B------:R-:W-:Y:S01]  /*1be0*/  UMOV UR10, UR43 ;  /* 0x0000002b000a7c82 */ /* 0x000fe20008000000 */
[----:B------:R-:W-:Y:S01]  /*1bf0*/  UMOV UR4, UR6 ;  /* 0x0000000600047c82 */ /* 0x000fe20008000000 */
[----:B------:R-:W-:-:S05]  /*1c00*/  UMOV UR34, URZ ;  /* 0x000000ff00227c82 */ /* 0x000fca0008000000 */
.L_x_31:
[----:B------:R-:W-:Y:S01]  /*1c10*/  ULEA UR33, UR4, UR13, 0x3 ;  /* 0x0000000d04217291 */ /* 0x000fe2000f8e18ff */
[----:B------:R-:W-:Y:S01]  /*1c20*/  @P3 MOV R2, 0xc000 ;  /* 0x0000c00000023802 */ /* 0x000fe20000000f00 */
[----:B-1-34-:R-:W-:Y:S10]  /*1c30*/  @P0 BRA `(.L_x_26) ;  /* 0x00000000000c0947 */ /* 0x01aff40003800000 */
[----:B------:R-:W-:-:S04]  /*1c40*/  SHF.L.U32 R3, R12, 0x1f, RZ ;  /* 0x0000001f0c037819 */ /* 0x000fc800000006ff */
[----:B------:R-:W3:Y:S02]  /*1c50*/  SYNCS.PHASECHK.TRANS64.TRYWAIT P0, [UR33+0x40], R3 ;  /* 0x00004003ff0075a7 */ /* 0x000ee40008001121 */
[----:B---3--:R-:W-:Y:S05]  /*1c60*/  @!P0 BRA `(.L_x_27) ;  /* 0x00000074008c8947 */ /* 0x008fea0003800000 */
.L_x_26:
[----:B------:R3:W-:Y:S01]  /*1c70*/  @P3 SYNCS.ARRIVE.TRANS64 RZ, [UR33], R2 ;  /* 0x00000002ffff39a7 */ /* 0x0007e20008000021 */
[----:B------:R-:W-:Y:S02]  /*1c80*/  ULOP3.LUT UR5, UR21, 0x2, URZ, 0xfc, !UPT ;  /* 0x0000000215057892 */ /* 0x000fe4000f8efcff */
[----:B------:R-:W-:Y:S02]  /*1c90*/  UIADD3 UR10, UPT, UPT, UR10, 0x1, URZ ;  /* 0x000000010a0a7890 */ /* 0x000fe4000fffe0ff */
[----:B------:R-:W-:Y:S02]  /*1ca0*/  UISETP.NE.AND UP0, UPT, UR5, 0x2, UPT ;  /* 0x000000020500788c */ /* 0x000fe4000bf05270 */
[----:B------:R-:W-:-:S07]  /*1cb0*/  UISETP.NE.AND UP2, UPT, UR10, 0x1, UPT ;  /* 0x000000010a00788c */ /* 0x000fce000bf45270 */
[----:B------:R-:W-:Y:S05]  /*1cc0*/  BRA.U UP0, `(.L_x_28) ;  /* 0x0000000100047547 */ /* 0x000fea000b800000 */
[----:B-1----:R-:W-:Y:S05]  /*1cd0*/  BPT.TRAP 0x1 ;  /* 0x000000040000795c */ /* 0x002fea0000300000 */
.L_x_28:
[----:B------:R-:W-:Y:S04]  /*1ce0*/  BSSY.RECONVERGENT B0, `(.L_x_29) ;  /* 0x0000003000007945 */ /* 0x000fe80003800200 */
[----:B------:R-:W-:Y:S05]  /*1cf0*/  @!P2 BRA `(.L_x_30) ;  /* 0x000000000004a947 */ /* 0x000fea0003800000 */
[----:B-1----:R-:W-:Y:S05]  /*1d00*/  BPT.TRAP 0x1 ;  /* 0x000000040000795c */ /* 0x002fea0000300000 */
.L_x_30:
[----:B-1----:R-:W-:Y:S05]  /*1d10*/  BSYNC.RECONVERGENT B0 ;  /* 0x0000000000007941 */ /* 0x002fea0003800200 */
.L_x_29:
[----:B------:R-:W-:Y:S02]  /*1d20*/  UIADD3 UR5, UPT, UPT, UR4, 0x1, URZ ;  /* 0x0000000104057890 */ /* 0x000fe4000fffe0ff */
[----:B------:R-:W-:Y:S02]  /*1d30*/  ULEA UR32, UR4, UR13, 0xe ;  /* 0x0000000d04207291 */ /* 0x000fe4000f8e70ff */
[----:B------:R-:W-:Y:S02]  /*1d40*/  UISETP.NE.AND UP0, UPT, UR5, 0x8, UPT ;  /* 0x000000080500788c */ /* 0x000fe4000bf05270 */
[----:B------:R-:W-:Y:S02]  /*1d50*/  UIADD3 UR8, UP1, UPT, UR26, 0x80, URZ ;  /* 0x000000801a087890 */ /* 0x000fe4000ff3e0ff */
[----:B------:R-:W-:Y:S02]  /*1d60*/  USEL UR7, URZ, 0x1, UP0 ;  /* 0x00000001ff077887 */ /* 0x000fe40008000000 */
[----:B------:R-:W-:-:S02]  /*1d70*/  USEL UR6, UR5, URZ, UP0 ;  /* 0x000000ff05067287 */ /* 0x000fc40008000000 */
[----:B------:R-:W-:Y:S02]  /*1d80*/  ULEA UR16, UR4, UR28, 0xd ;  /* 0x0000001c04107291 */ /* 0x000fe4000f8e68ff */
[----:B------:R-:W-:Y:S01]  /*1d90*/  ULEA UR5, UR6, UR13, 0x3 ;  /* 0x0000000d06057291 */ /* 0x000fe2000f8e18ff */
[----:B------:R-:W-:Y:S01]  /*1da0*/  LOP3.LUT R12, R12, UR7, RZ, 0x3c, !PT ;  /* 0x000000070c0c7c12 */ /* 0x000fe2000f8e3cff */
[----:B------:R-:W-:Y:S02]  /*1db0*/  UIADD3 UR4, UP0, UPT, UR26, 0x180, URZ ;  /* 0x000001801a047890 */ /* 0x000fe4000ff1e0ff */
[----:B------:R-:W-:Y:S01]  /*1dc0*/  ULOP3.LUT UR33, UR33, 0xfefffff8, URZ, 0xc0, !UPT ;  /* 0xfefffff821217892 */ /* 0x000fe2000f8ec0ff */
[----:B--2---:R-:W-:Y:S01]  /*1dd0*/  SHF.L.U32 R0, R12, 0x1f, RZ ;  /* 0x0000001f0c007819 */ /* 0x004fe200000006ff */
[----:B------:R-:W-:Y:S02]  /*1de0*/  UIADD3.X UR9, UPT, UPT, URZ, UR27, URZ, UP1, !UPT ;  /* 0x0000001bff097290 */ /* 0x000fe40008ffe4ff */
[----:B------:R-:W-:Y:S01]  /*1df0*/  UIADD3 UR32, UPT, UPT, UR32, 0x8400, URZ ;  /* 0x0000840020207890 */ /* 0x000fe2000fffe0ff */
[----:B------:R4:W1:Y:S01]  /*1e00*/  SYNCS.PHASECHK.TRANS64.TRYWAIT P0, [UR5+0x40], R0 ;  /* 0x00004000ff0075a7 */ /* 0x0008620008001105 */
[----:B------:R-:W-:-:S02]  /*1e10*/  UIADD3 UR16, UPT, UPT, UR13, 0x28400, UR16 ;  /* 0x000284000d107890 */ /* 0x000fc4000fffe010 */
[----:B------:R-:W-:Y:S02]  /*1e20*/  UIADD3.X UR5, UPT, UPT, URZ, UR27, URZ, UP0, !UPT ;  /* 0x0000001bff057290 */ /* 0x000fe400087fe4ff */
[----:B------:R-:W-:Y:S01]  /*1e30*/  UPRMT UR7, URZ, 0x5410, UR24 ;  /* 0x00005410ff077896 */ /* 0x000fe20008000018 */
[----:B------:R-:W-:Y:S01]  /*1e40*/  UMOV UR14, 0x0 ;  /* 0x00000000000e7882 */ /* 0x000fe20000000000 */
[----:B------:R-:W-:Y:S01]  /*1e50*/  UMOV UR15, 0x10000000 ;  /* 0x10000000000f7882 */ /* 0x000fe20000000000 */
[----:B------:R-:W-:Y:S01]  /*1e60*/  UMOV UR18, UR34 ;  /* 0x0000002200127c82 */ /* 0x000fe20008000000 */
[----:B------:R-:W-:Y:S01]  /*1e70*/  UMOV UR20, UR36 ;  /* 0x0000002400147c82 */ /* 0x000fe20008000000 */
[----:B------:R-:W-:Y:S01]  /*1e80*/  UMOV UR17, UR33 ;  /* 0x0000002100117c82 */ /* 0x000fe20008000000 */
[----:B------:R2:W-:Y:S03]  /*1e90*/  UTMALDG.3D.2CTA [UR32], [UR8], desc[UR14] ;  /* 0x00000e20080075b4 */ /* 0x0005e60008211000 */
[----:B------:R3:W-:Y:S01]  /*1ea0*/  UTMALDG.3D.MULTICAST.2CTA [UR16], [UR4], UR7, desc[UR14] ;  /* 0x00000e10040073b4 */ /* 0x0007e20008211807 */
[----:B--2---:R-:W-:Y:S01]  /*1eb0*/  UIADD3 UR34, UPT, UPT, UR34, 0x80, URZ ;  /* 0x0000008022227890 */ /* 0x004fe2000fffe0ff */
[----:B---3--:R-:W-:Y:S01]  /*1ec0*/  UMOV UR7, UR29 ;  /* 0x0000001d00077c82 */ /* 0x008fe20008000000 */
[----:B------:R-:W-:Y:S01]  /*1ed0*/  UMOV UR4, UR6 ;  /* 0x0000000600047c82 */ /* 0x000fe20008000000 */
[----:B------:R-:W-:Y:S09]  /*1ee0*/  BRA.U UP2, `(.L_x_31) ;  /* 0xfffffffd02487547 */ /* 0x000ff2000b83ffff */
.L_x_25:
[----:B------:R-:W-:Y:S01]  /*1ef0*/  ULEA UR4, UR6, UR13, 0x3 ;  /* 0x0000000d06047291 */ /* 0x000fe2000f8e18ff */
[----:B--2-4-:R-:W-:Y:S01]  /*1f00*/  SHF.L.U32 R0, R12, 0x1f, RZ ;  /* 0x0000001f0c007819 */ /* 0x014fe200000006ff */
[----:B------:R-:W-:Y:S01]  /*1f10*/  @!P1 SYNCS.ARRIVE.TRANS64.A1T0 RZ, [UR13+0xa8], RZ ;  /* 0x0000a8ffffff99a7 */ /* 0x000fe2000810000d */
[----:B------:R-:W-:-:S06]  /*1f20*/  UISETP.GT.AND UP0, UPT, UR41, UR40, UPT ;  /* 0x000000282900728c */ /* 0x000fcc000bf04270 */
[----:B-1-3--:R1:W2:Y:S03]  /*1f30*/  SYNCS.PHASECHK.TRANS64.TRYWAIT P0, [UR4+0x40], R0 ;  /* 0x00004000ff0075a7 */ /* 0x00a2a60008001104 */
[----:B------:R-:W-:Y:S05]  /*1f40*/  BRA.U !UP0, `(.L_x_32) ;  /* 0x0000000108c07547 */ /* 0x000fea000b800000 */
[----:B------:R-:W-:Y:S01]  /*1f50*/  UIADD3 UR25, UPT, UPT, UR45, UR7, URZ ;  /* 0x000000072d197290 */ /* 0x000fe2000fffe0ff */
[----:B------:R-:W-:-:S11]  /*1f60*/  UMOV UR4, UR6 ;  /* 0x0000000600047c82 */ /* 0x000fd60008000000 */
.L_x_38:
[----:B------:R-:W-:Y:S01]  /*1f70*/  ULEA UR9, UR4, UR13, 0x3 ;  /* 0x0000000d04097291 */ /* 0x000fe2000f8e18ff */
[----:B--2---:R-:W-:Y:S01]  /*1f80*/  @P3 MOV R2, 0xc000 ;  /* 0x0000c00000023802 */ /* 0x004fe20000000f00 */
[----:B--234-:R-:W-:Y:S10]  /*1f90*/  @P0 BRA `(.L_x_33) ;  /* 0x00000000000c0947 */ /* 0x01cff40003800000 */
[----:B------:R-:W-:-:S04]  /*1fa0*/  SHF.L.U32 R3, R12, 0x1f, RZ ;  /* 0x0000001f0c037819 */ /* 0x000fc800000006ff */
[----:B------:R-:W2:Y:S02]  /*1fb0*/  SYNCS.PHASECHK.TRANS64.TRYWAIT P0, [UR9+0x40], R3 ;  /* 0x00004003ff0075a7 */ /* 0x000ea40008001109 */
[----:B--2---:R-:W-:Y:S05]  /*1fc0*/  @!P0 BRA `(.L_x_34) ;  /* 0x0000007000cc8947 */ /* 0x004fea0003800000 */
.L_x_33:
[----:B------:R2:W-:Y:S01]  /*1fd0*/  @P3 SYNCS.ARRIVE.TRANS64 RZ, [UR9], R2 ;  /* 0x00000002ffff39a7 */ /* 0x0005e20008000009 */
[----:B------:R-:W-:-:S04]  /*1fe0*/  ULOP3.LUT UR5, UR21, 0x2, URZ, 0xfc, !UPT ;  /* 0x0000000215057892 */ /* 0x000fc8000f8efcff */
[----:B------:R-:W-:-:S09]  /*1ff0*/  UISETP.NE.AND UP0, UPT, UR5, 0x2, UPT ;  /* 0x000000020500788c */ /* 0x000fd2000bf05270 */
[----:B------:R-:W-:Y:S05]  /*2000*/  BRA.U UP0, `(.L_x_35) ;  /* 0x0000000100047547 */ /* 0x000fea000b800000 */
[----:B------:R-:W-:Y:S05]  /*2010*/  BPT.TRAP 0x1 ;  /* 0x000000040000795c */ /* 0x000fea0000300000 */
.L_x_35:
[----:B------:R-:W-:Y:S04]  /*2020*/  BSSY.RECONVERGENT B0, `(.L_x_36) ;  /* 0x0000003000007945 */ /* 0x000fe80003800200 */
[----:B------:R-:W-:Y:S05]  /*2030*/  @!P2 BRA `(.L_x_37) ;  /* 0x000000000004a947 */ /* 0x000fea0003800000 */
[----:B------:R-:W-:Y:S05]  /*2040*/  BPT.TRAP 0x1 ;  /* 0x000000040000795c */ /* 0x000fea0000300000 */
.L_x_37:
[----:B------:R-:W-:Y:S05]  /*2050*/  BSYNC.RECONVERGENT B0 ;  /* 0x0000000000007941 */ /* 0x000fea0003800200 */
.L_x_36:
[----:B------:R-:W-:Y:S02]  /*2060*/  UIADD3 UR5, UPT, UPT, UR4, 0x1, URZ ;  /* 0x0000000104057890 */ /* 0x000fe4000fffe0ff */
[----:B------:R-:W-:Y:S02]  /*2070*/  USHF.L.U32 UR10, UR7, 0x7, URZ ;  /* 0x00000007070a7899 */ /* 0x000fe400080006ff */
[----:B------:R-:W-:Y:S02]  /*2080*/  UISETP.NE.AND UP0, UPT, UR5, 0x8, UPT ;  /* 0x000000080500788c */ /* 0x000fe4000bf05270 */
[----:B------:R-:W-:Y:S02]  /*2090*/  UIADD3 UR7, UPT, UPT, UR7, 0x1, URZ ;  /* 0x0000000107077890 */ /* 0x000fe4000fffe0ff */
[----:B------:R-:W-:Y:S02]  /*20a0*/  USEL UR8, URZ, 0x1, UP0 ;  /* 0x00000001ff087887 */ /* 0x000fe40008000000 */
[----:B------:R-:W-:-:S02]  /*20b0*/  USEL UR6, UR5, URZ, UP0 ;  /* 0x000000ff05067287 */ /* 0x000fc40008000000 */
[----:B------:R-:W-:Y:S02]  /*20c0*/  UIADD3 UR22, UP0, UPT, UR26, 0x180, URZ ;  /* 0x000001801a167890 */ /* 0x000fe4000ff1e0ff */
[----:B------:R-:W-:Y:S01]  /*20d0*/  LOP3.LUT R12, R12, UR8, RZ, 0x3c, !PT ;  /* 0x000000080c0c7c12 */ /* 0x000fe2000f8e3cff */
[----:B------:R-:W-:Y:S02]  /*20e0*/  ULEA UR8, UR4, UR13, 0xe ;  /* 0x0000000d04087291 */ /* 0x000fe4000f8e70ff */
[----:B------:R-:W-:Y:S01]  /*20f0*/  UIADD3 UR14, UP1, UPT, UR26, 0x80, URZ ;  /* 0x000000801a0e7890 */ /* 0x000fe2000ff3e0ff */
[----:B-1----:R-:W-:Y:S01]  /*2100*/  SHF.L.U32 R0, R12, 0x1f, RZ ;  /* 0x0000001f0c007819 */ /* 0x002fe200000006ff */
[----:B------:R-:W-:Y:S02]  /*2110*/  UIADD3.X UR23, UPT, UPT, URZ, UR27, URZ, UP0, !UPT ;  /* 0x0000001bff177290 */ /* 0x000fe400087fe4ff */
[----:B------:R-:W-:Y:S02]  /*2120*/  UISETP.NE.AND UP0, UPT, UR7, UR25, UPT ;  /* 0x000000190700728c */ /* 0x000fe4000bf05270 */
[----:B------:R-:W-:-:S02]  /*2130*/  ULEA UR5, UR6, UR13, 0x3 ;  /* 0x0000000d06057291 */ /* 0x000fc4000f8e18ff */
[----:B------:R-:W-:Y:S02]  /*2140*/  ULOP3.LUT UR9, UR9, 0xfefffff8, URZ, 0xc0, !UPT ;  /* 0xfefffff809097892 */ /* 0x000fe4000f8ec0ff */
[----:B------:R-:W-:Y:S02]  /*2150*/  ULEA UR16, UR4, UR30, 0xd ;  /* 0x0000001e04107291 */ /* 0x000fe4000f8e68ff */
[----:B------:R-:W-:Y:S02]  /*2160*/  UIADD3 UR8, UPT, UPT, UR8, 0x8400, URZ ;  /* 0x0000840008087890 */ /* 0x000fe4000fffe0ff */
[----:B------:R-:W-:Y:S01]  /*2170*/  UIADD3.X UR15, UPT, UPT, URZ, UR27, URZ, UP1, !UPT ;  /* 0x0000001bff0f7290 */ /* 0x000fe20008ffe4ff */
[----:B------:R3:W4:Y:S01]  /*2180*/  SYNCS.PHASECHK.TRANS64.TRYWAIT P0, [UR5+0x40], R0 ;  /* 0x00004000ff0075a7 */ /* 0x0007220008001105 */
[----:B------:R-:W-:Y:S01]  /*2190*/  UPRMT UR4, URZ, 0x5410, UR24 ;  /* 0x00005410ff047896 */ /* 0x000fe20008000018 */
[----:B------:R-:W-:Y:S01]  /*21a0*/  UMOV UR32, 0x0 ;  /* 0x0000000000207882 */ /* 0x000fe20000000000 */
[----:B------:R-:W-:Y:S01]  /*21b0*/  UMOV UR33, 0x10000000 ;  /* 0x1000000000217882 */ /* 0x000fe20000000000 */
[----:B------:R-:W-:Y:S01]  /*21c0*/  UMOV UR11, UR35 ;  /* 0x00000023000b7c82 */ /* 0x000fe20008000000 */
[----:B------:R-:W-:Y:S01]  /*21d0*/  UMOV UR12, UR36 ;  /* 0x00000024000c7c82 */ /* 0x000fe20008000000 */
[----:B------:R-:W-:Y:S01]  /*21e0*/  UMOV UR20, UR36 ;  /* 0x0000002400147c82 */ /* 0x000fe20008000000 */
[----:B------:R-:W-:Y:S01]  /*21f0*/  UMOV UR17, UR9 ;  /* 0x0000000900117c82 */ /* 0x000fe20008000000 */
[----:B------:R-:W-:Y:S01]  /*2200*/  UMOV UR18, UR10 ;  /* 0x0000000a00127c82 */ /* 0x000fe20008000000 */
[----:B------:R-:W-:Y:S01]  /*2210*/  UTMALDG.3D.2CTA [UR8], [UR14], desc[UR32] ;  /* 0x000020080e0075b4 */ /* 0x000fe20008211000 */
[----:B------:R1:W-:Y:S02]  /*2220*/  UTMALDG.3D.MULTICAST.2CTA [UR16], [UR22], UR4, desc[UR32] ;  /* 0x00002010160073b4 */ /* 0x0003e40008211804 */
[----:B-1----:R-:W-:Y:S01]  /*2230*/  UMOV UR4, UR6 ;  /* 0x0000000600047c82 */ /* 0x002fe20008000000 */
[----:B------:R-:W-:Y:S05]  /*2240*/  BRA.U UP0, `(.L_x_38) ;  /* 0xfffffffd00487547 */ /* 0x000fea000b83ffff */
.L_x_32:
[C---:B------:R-:W-:Y:S01]  /*2250*/  LEA R3, R11.reuse, UR13, 0x3 ;  /* 0x0000000d0b037c11 */ /* 0x040fe2000f8e18ff */
[----:B------:R-:W-:Y:S01]  /*2260*/  NOP ;  /* 0x0000000000007918 */ /* 0x000fe20000000000 */
[----:B-1-3--:R-:W-:Y:S02]  /*2270*/  SHF.L.U32 R0, R10, 0x1f, RZ ;  /* 0x0000001f0a007819 */ /* 0x00afe400000006ff */
[----:B------:R-:W-:Y:S02]  /*2280*/  LEA R5, R11, UR13, 0x4 ;  /* 0x0000000d0b057c11 */ /* 0x000fe4000f8e20ff */
[----:B--2-4-:R-:W1:Y:S02]  /*2290*/  SYNCS.PHASECHK.TRANS64.TRYWAIT P0, [R3+URZ+0xb0], R0 ;  /* 0x0000b000030075a7 */ /* 0x014e6400080011ff */
[----:B-1----:R-:W-:Y:S05]  /*22a0*/  @!P0 BRA `(.L_x_39) ;  /* 0x00000070002c8947 */ /* 0x002fea0003800000 */
.L_x_131:
[----:B------:R-:W2:Y:S01]  /*22b0*/  LDS.128 R4, [R5+0x140] ;  /* 0x0001400005047984 */ /* 0x000ea20000000c00 */
[----:B------:R-:W-:Y:S01]  /*22c0*/  UISETP.GE.AND UP0, UPT, UR42, 0x1, UPT ;  /* 0x000000012a00788c */ /* 0x000fe2000bf06270 */
[----:B------:R-:W-:Y:S01]  /*22d0*/  @!PT LDS RZ, [RZ] ;  /* 0x00000000fffff984 */ /* 0x000fe20000000800 */
[----:B------:R-:W-:Y:S01]  /*22e0*/  @!PT LDS RZ, [RZ] ;  /* 0x00000000fffff984 */ /* 0x000fe20000000800 */
[----:B------:R-:W-:Y:S01]  /*22f0*/  @!PT LDS RZ, [RZ] ;  /* 0x00000000fffff984 */ /* 0x000fe20000000800 */
[----:B------:R-:W-:Y:S01]  /*2300*/  @!PT LDS RZ, [RZ] ;  /* 0x00000000fffff984 */ /* 0x000fe20000000800 */
[----:B------:R3:W-:Y:S06]  /*2310*/  MEMBAR.ALL.CTA ;  /* 0x0000000000007992 */ /* 0x0007ec0000008000 */
[----:B---3--:R-:W3:Y:S01]  /*2320*/  FENCE.VIEW.ASYNC.S ;  /* 0x00000000000073c6 */ /* 0x008ee20000000000 */
[----:B--2---:R-:W-:-:S13]  /*2330*/  LOP3.LUT P0, RZ, R6, 0x1, RZ, 0xc0, !PT ;  /* 0x0000000106ff7812 */ /* 0x004fda000780c0ff */
[----:B---3--:R-:W-:Y:S01]  /*2340*/  VOTEU.ANY UP1, P0 ;  /* 0x0000000000ff7886 */ /* 0x008fe20000020100 */
[----:B------:R-:W-:-:S13]  /*2350*/  PLOP3.LUT P0, PT, PT, PT, UP1, 0x80, 0x8 ;  /* 0x000000000008781c */ /* 0x000fda0003f0f018 */
[----:B-1----:R-:W-:Y:S02]  /*2360*/  @P0 LOP3.LUT R0, R5, 0xffff, RZ, 0xc0, !PT ;  /* 0x0000ffff05000812 */ /* 0x002fe400078ec0ff */
[----:B------:R-:W-:Y:S02]  /*2370*/  @P0 MOV R2, R4 ;  /* 0x0000000400020202 */ /* 0x000fe40000000f00 */
[----:B------:R-:W-:Y:S01]  /*2380*/  @P0 R2UR UR5, R0 ;  /* 0x00000000000502ca */ /* 0x000fe200000e0000 */
[----:B------:R-:W-:Y:S01]  /*2390*/  VIADD R0, R3, 0xc0 ;  /* 0x000000c003007836 */ /* 0x000fe20000000000 */
[----:B------:R-:W-:Y:S02]  /*23a0*/  @P0 SHF.R.U32.HI R4, RZ, 0x10, R5 ;  /* 0x00000010ff040819 */ /* 0x000fe40000011605 */
[----:B------:R-:W-:Y:S02]  /*23b0*/  @P0 R2UR UR7, R2 ;  /* 0x00000000020702ca */ /* 0x000fe400000e0000 */
[----:B------:R-:W-:-:S02]  /*23c0*/  PRMT R0, RZ, 0x654, R0 ;  /* 0x00000654ff007816 */ /* 0x000fc40000000000 */
[----:B------:R-:W-:Y:S02]  /*23d0*/  @P0 R2UR UR4, R4 ;  /* 0x00000000040402ca */ /* 0x000fe400000e0000 */
[----:B------:R1:W-:Y:S03]  /*23e0*/  SYNCS.ARRIVE.TRANS64.RED.A1T0 RZ, [R0+URZ], RZ ;  /* 0x000000ff00ff79a7 */ /* 0x0003e600081004ff */
[----:B------:R-:W-:-:S04]  /*23f0*/  @UP1 UMOV UR31, UR5 ;  /* 0x00000005001f1c82 */ /* 0x000fc80008000000 */
[----:B------:R-:W-:-:S04]  /*2400*/  @UP1 UMOV UR37, UR7 ;  /* 0x0000000700251c82 */ /* 0x000fc80008000000 */
[----:B------:R-:W-:Y:S01]  /*2410*/  @UP1 UMOV UR36, UR4 ;  /* 0x0000000400241c82 */ /* 0x000fe20008000000 */
[----:B------:R-:W-:Y:S05]  /*2420*/  BRA.U !UP0, `(.L_x_40) ;  /* 0x0000000108d47547 */ /* 0x000fea000b800000 */
[----:B------:R-:W2:Y:S01]  /*2430*/  LDCU.128 UR16, c[0x0][0xb10] ;  /* 0x00016200ff1077ac */ /* 0x000ea20008000c00 */
[----:B------:R-:W3:Y:S01]  /*2440*/  LDCU UR12, c[0x0][0xb20] ;  /* 0x00016400ff0c77ac */ /* 0x000ee20008000800 */
[----:B------:R-:W4:Y:S01]  /*2450*/  LDCU UR20, c[0x0][0xb0c] ;  /* 0x00016180ff1477ac */ /* 0x000f220008000800 */
[----:B------:R-:W1:Y:S01]  /*2460*/  LDCU.64 UR8, c[0x0][0xb28] ;  /* 0x00016500ff0877ac */ /* 0x000e620008000a00 */
[----:B------:R-:W-:Y:S02]  /*2470*/  UISETP.NE.AND UP3, UPT, UR42, 0x1, UPT ;  /* 0x000000012a00788c */ /* 0x000fe4000bf65270 */
[----:B--2---:R-:W-:Y:S02]  /*2480*/  UIMAD.WIDE.U32 UR10, UR38, UR19, URZ ;  /* 0x00000013260a72a5 */ /* 0x004fe4000f8e00ff */
[----:B------:R-:W-:Y:S02]  /*2490*/  UIMAD.WIDE.U32 UR4, UR39, UR16, URZ ;  /* 0x00000010270472a5 */ /* 0x000fe4000f8e00ff */
[----:B------:R-:W-:-:S02]  /*24a0*/  UISETP.NE.AND UP0, UPT, UR18, 0x1, UPT ;  /* 0x000000011200788c */ /* 0x000fc4000bf05270 */
[----:B------:R-:W-:Y:S01]  /*24b0*/  UIMAD.WIDE.U32 UR22, UR31, UR19, URZ ;  /* 0x000000131f1672a5 */ /* 0x000fe2000f8e00ff */
[----:B------:R-:W-:Y:S02]  /*24c0*/  UMOV UR10, UR11 ;  /* 0x0000000b000a7c82 */ /* 0x000fe40008000000 */
[----:B------:R-:W-:Y:S01]  /*24d0*/  UMOV UR4, UR5 ;  /* 0x0000000500047c82 */ /* 0x000fe20008000000 */
[----:B---3--:R-:W-:Y:S02]  /*24e0*/  USHF.R.U32.HI UR10, URZ, UR12, UR10 ;  /* 0x0000000cff0a7299 */ /* 0x008fe4000801160a */
[----:B----4-:R-:W-:Y:S02]  /*24f0*/  UISETP.NE.AND UP2, UPT, UR20, 0x1, UPT ;  /* 0x000000011400788c */ /* 0x010fe4000bf45270 */
[----:B------:R-:W-:Y:S02]  /*2500*/  USHF.R.U32.HI UR4, URZ, UR17, UR4 ;  /* 0x00000011ff047299 */ /* 0x000fe40008011604 */
[----:B------:R-:W-:-:S02]  /*2510*/  USEL UR5, UR38, UR10, !UP0 ;  /* 0x0000000a26057287 */ /* 0x000fc4000c000000 */
[----:B------:R-:W-:Y:S02]  /*2520*/  USEL UR7, UR39, UR4, !UP2 ;  /* 0x0000000427077287 */ /* 0x000fe4000d000000 */
[----:B-1----:R-:W-:Y:S01]  /*2530*/  UIMAD.WIDE.U32 UR10, UR5, UR8, URZ ;  /* 0x00000008050a72a5 */ /* 0x002fe2000f8e00ff */
[----:B------:R-:W-:Y:S01]  /*2540*/  UMOV UR4, UR23 ;  /* 0x0000001700047c82 */ /* 0x000fe20008000000 */
[----:B------:R-:W-:Y:S02]  /*2550*/  UIMAD.WIDE.U32 UR14, UR37, UR16, URZ ;  /* 0x00000010250e72a5 */ /* 0x000fe4000f8e00ff */
[----:B------:R-:W-:-:S03]  /*2560*/  UIMAD.WIDE.U32 UR22, UR7, UR8, URZ ;  /* 0x00000008071672a5 */ /* 0x000fc6000f8e00ff */
[----:B------:R-:W-:Y:S01]  /*2570*/  UMOV UR10, UR11 ;  /* 0x0000000b000a7c82 */ /* 0x000fe20008000000 */
[----:B------:R-:W-:Y:S02]  /*2580*/  USHF.R.U32.HI UR4, URZ, UR12, UR4 ;  /* 0x0000000cff047299 */ /* 0x000fe40008011604 */
[----:B------:R-:W-:Y:S01]  /*2590*/  @UP3 USHF.R.U32.HI UR5, URZ, UR9, UR10 ;  /* 0x00000009ff053299 */ /* 0x000fe2000801160a */
[----:B------:R-:W-:Y:S01]  /*25a0*/  UMOV UR14, UR15 ;  /* 0x0000000f000e7c82 */ /* 0x000fe20008000000 */
[----:B------:R-:W-:Y:S01]  /*25b0*/  UMOV UR22, UR23 ;  /* 0x0000001700167c82 */ /* 0x000fe20008000000 */
[----:B------:R-:W-:Y:S02]  /*25c0*/  USHF.R.U32.HI UR17, URZ, UR17, UR14 ;  /* 0x00000011ff117299 */ /* 0x000fe4000801160e */
[----:B------:R-:W-:Y:S02]  /*25d0*/  USEL UR4, UR31, UR4, !UP0 ;  /* 0x000000041f047287 */ /* 0x000fe4000c000000 */
[----:B------:R-:W-:-:S02]  /*25e0*/  @UP3 USHF.R.U32.HI UR7, URZ, UR9, UR22 ;  /* 0x00000009ff073299 */ /* 0x000fc40008011616 */
[----:B------:R-:W-:Y:S02]  /*25f0*/  UIMAD UR10, UR42, UR5, URZ ;  /* 0x000000052a0a72a4 */ /* 0x000fe4000f8e02ff */
[----:B------:R-:W-:Y:S02]  /*2600*/  USEL UR5, UR37, UR17, !UP2 ;  /* 0x0000001125057287 */ /* 0x000fe4000d000000 */
[----:B------:R-:W-:Y:S02]  /*2610*/  UIMAD UR12, UR42, UR7, URZ ;  /* 0x000000072a0c72a4 */ /* 0x000fe4000f8e02ff */
[----:B------:R-:W-:Y:S02]  /*2620*/  UISETP.GE.AND UP0, UPT, UR4, UR10, UPT ;  /* 0x0000000a0400728c */ /* 0x000fe4000bf06270 */
[----:B------:R-:W-:Y:S02]  /*2630*/  UIMAD.WIDE.U32 UR10, UR4, UR8, URZ ;  /* 0x00000008040a72a5 */ /* 0x000fe4000f8e00ff */
[----:B------:R-:W-:-:S02]  /*2640*/  UISETP.GE.OR UP0, UPT, UR5, UR12, UP0 ;  /* 0x0000000c0500728c */ /* 0x000fc40008706670 */
[----:B------:R-:W-:Y:S02]  /*2650*/  UIMAD.WIDE.U32 UR14, UR5, UR8, URZ ;  /* 0x00000008050e72a5 */ /* 0x000fe4000f8e00ff */
[----:B------:R-:W-:Y:S01]  /*2660*/  UIADD3 UR12, UPT, UPT, -UR5, URZ, URZ ;  /* 0x000000ff050c7290 */ /* 0x000fe2000fffe1ff */
[----:B------:R-:W-:Y:S01]  /*2670*/  UMOV UR10, UR11 ;  /* 0x0000000b000a7c82 */ /* 0x000fe20008000000 */
[----:B------:R-:W-:Y:S02]  /*2680*/  UIADD3 UR11, UPT, UPT, -UR4, URZ, URZ ;  /* 0x000000ff040b7290 */ /* 0x000fe4000fffe1ff */
        /* <DEDUP_REMOVED lines=15> */
.L_x_40:
[----:B------:R-:W2:Y:S02]  /*2780*/  LDCU UR4, c[0x0][0xb30] ;  /* 0x00016600ff0477ac */ /* 0x000ea40008000800 */
[----:B--2---:R-:W-:-:S09]  /*2790*/  UISETP.NE.AND UP0, UPT, UR4, 0x1, UPT ;  /* 0x000000010400788c */ /* 0x004fd2000bf05270 */
[----:B------:R-:W-:Y:S05]  /*27a0*/  BRA.U UP0, `(.L_x_41) ;  /* 0x0000000100447547 */ /* 0x000fea000b800000 */
[----:B------:R-:W2:Y:S01]  /*27b0*/  LDCU.128 UR16, c[0x0][0xb10] ;  /* 0x00016200ff1077ac */ /* 0x000ea20008000c00 */
[----:B------:R-:W3:Y:S01]  /*27c0*/  LDCU UR10, c[0x0][0xb0c] ;  /* 0x00016180ff0a77ac */ /* 0x000ee20008000800 */
[----:B------:R-:W4:Y:S01]  /*27d0*/  LDCU UR7, c[0x0][0xb20] ;  /* 0x00016400ff0777ac */ /* 0x000f220008000800 */
[----:B--2---:R-:W-:Y:S02]  /*27e0*/  UIMAD.WIDE.U32 UR8, UR37, UR16, URZ ;  /* 0x00000010250872a5 */ /* 0x004fe4000f8e00ff */
[----:B------:R-:W-:Y:S02]  /*27f0*/  UIMAD.WIDE.U32 UR4, UR31, UR19, URZ ;  /* 0x000000131f0472a5 */ /* 0x000fe4000f8e00ff */
[----:B---3--:R-:W-:Y:S02]  /*2800*/  UISETP.NE.AND UP2, UPT, UR10, 0x1, UPT ;  /* 0x000000010a00788c */ /* 0x008fe4000bf45270 */
[----:B------:R-:W-:Y:S01]  /*2810*/  UISETP.NE.AND UP0, UPT, UR18, 0x1, UPT ;  /* 0x000000011200788c */ /* 0x000fe2000bf05270 */
[----:B------:R-:W-:-:S02]  /*2820*/  UMOV UR8, UR9 ;  /* 0x0000000900087c82 */ /* 0x000fc40008000000 */
[----:B------:R-:W-:Y:S01]  /*2830*/  UMOV UR4, UR5 ;  /* 0x0000000500047c82 */ /* 0x000fe20008000000 */
[----:B------:R-:W-:Y:S02]  /*2840*/  USHF.R.U32.HI UR17, URZ, UR17, UR8 ;  /* 0x00000011ff117299 */ /* 0x000fe40008011608 */
[----:B----4-:R-:W-:Y:S02]  /*2850*/  USHF.R.U32.HI UR4, URZ, UR7, UR4 ;  /* 0x00000007ff047299 */ /* 0x010fe40008011604 */
[----:B------:R-:W-:Y:S02]  /*2860*/  USEL UR5, UR37, UR17, !UP2 ;  /* 0x0000001125057287 */ /* 0x000fe4000d000000 */
[----:B------:R-:W-:-:S04]  /*2870*/  USEL UR4, UR31, UR4, !UP0 ;  /* 0x000000041f047287 */ /* 0x000fc8000c000000 */
[----:B------:R-:W-:Y:S02]  /*2880*/  UIADD3 UR7, UPT, UPT, UR5, -UR4, URZ ;  /* 0x8000000405077290 */ /* 0x000fe4000fffe0ff */
[----:B------:R-:W-:Y:S02]  /*2890*/  UIADD3 UR4, UPT, UPT, -UR5, UR4, URZ ;  /* 0x0000000405047290 */ /* 0x000fe4000fffe1ff */
[----:B------:R-:W-:Y:S02]  /*28a0*/  UIMAD UR31, UR7, UR18, UR31 ;  /* 0x00000012071f72a4 */ /* 0x000fe4000f8e021f */
[----:B------:R-:W-:-:S12]  /*28b0*/  UIMAD UR37, UR4, UR10, UR37 ;  /* 0x0000000a042572a4 */ /* 0x000fd8000f8e0225 */
.L_x_41:
[----:B------:R-:W-:Y:S01]  /*28c0*/  VIADD R11, R11, 0x1 ;  /* 0x000000010b0b7836 */ /* 0x000fe20000000000 */
[----:B------:R-:W-:Y:S01]  /*28d0*/  PLOP3.LUT P1, PT, PT, PT, PT, 0x80, 0x8 ;  /* 0x000000000008781c */ /* 0x000fe20003f2f070 */
[----:B------:R-:W-:Y:S02]  /*28e0*/  UIADD3 UR20, UPT, UPT, UR37, UR59, URZ ;  /* 0x0000003b25147290 */ /* 0x000fe4000fffe0ff */
[----:B------:R-:W-:Y:S01]  /*28f0*/  UIADD3 UR32, UPT, UPT, UR31, UR62, URZ ;  /* 0x0000003e1f207290 */ /* 0x000fe2000fffe0ff */
[----:B------:R-:W-:-:S04]  /*2900*/  ISETP.NE.AND P0, PT, R11, 0x2, PT ;  /* 0x000000020b00780c */ /* 0x000fc80003f05270 */
[----:B------:R-:W-:Y:S02]  /*2910*/  SEL R3, RZ, 0x1, P0 ;  /* 0x00000001ff037807 */ /* 0x000fe40000000000 */
[----:B------:R-:W-:Y:S02]  /*2920*/  SEL R11, R11, RZ, P0 ;  /* 0x000000ff0b0b7207 */ /* 0x000fe40000000000 */
[----:B------:R-:W-:Y:S01]  /*2930*/  LOP3.LUT R10, R10, R3, RZ, 0x3c, !PT ;  /* 0x000000030a0a7212 */ /* 0x000fe200078e3cff */
[----:B------:R-:W-:Y:S06]  /*2940*/  BRA.U UP1, `(.L_x_42) ;  /* 0xfffffff101487547 */ /* 0x000fec000b83ffff */
[----:B------:R-:W-:Y:S01]  /*2950*/  UIADD3 UR13, UPT, UPT, UR13, 0x40, URZ ;  /* 0x000000400d0d7890 */ /* 0x000fe2000fffe0ff */
[----:B------:R-:W-:-:S03]  /*2960*/  SHF.L.U32 R3, R12, 0x1f, RZ ;  /* 0x0000001f0c037819 */ /* 0x000fc600000006ff */
[----:B------:R-:W-:-:S09]  /*2970*/  ULEA UR4, UR6, UR13, 0x3 ;  /* 0x0000000d06047291 */ /* 0x000fd2000f8e18ff */
[----:B------:R-:W2:Y:S02]  /*2980*/  SYNCS.PHASECHK.TRANS64.TRYWAIT P0, [UR4], R3 ;  /* 0x00000003ff0075a7 */ /* 0x000ea40008001104 */
[----:B--2---:R-:W-:Y:S05]  /*2990*/  @!P0 BRA `(.L_x_43) ;  /* 0x0000006800848947 */ /* 0x004fea0003800000 */
.L_x_133:
[----:B------:R-:W-:-:S04]  /*29a0*/  UIADD3 UR4, UPT, UPT, UR6, 0x1, URZ ;  /* 0x0000000106047890 */ /* 0x000fc8000fffe0ff */
[----:B------:R-:W-:-:S04]  /*29b0*/  UISETP.NE.AND UP0, UPT, UR4, 0x8, UPT ;  /* 0x000000080400788c */ /* 0x000fc8000bf05270 */
[----:B------:R-:W-:Y:S02]  /*29c0*/  USEL UR6, URZ, 0x1, UP0 ;  /* 0x00000001ff067887 */ /* 0x000fe40008000000 */
[----:B------:R-:W-:-:S04]  /*29d0*/  USEL UR4, UR4, URZ, UP0 ;  /* 0x000000ff04047287 */ /* 0x000fc80008000000 */
[----:B------:R-:W-:Y:S01]  /*29e0*/  ULEA UR5, UR4, UR13, 0x3 ;  /* 0x0000000d04057291 */ /* 0x000fe2000f8e18ff */
[----:B------:R-:W-:-:S04]  /*29f0*/  LOP3.LUT R2, R12, UR6, RZ, 0x3c, !PT ;  /* 0x000000060c027c12 */ /* 0x000fc8000f8e3cff */
[----:B-1----:R-:W-:-:S04]  /*2a00*/  SHF.L.U32 R3, R2, 0x1f, RZ ;  /* 0x0000001f02037819 */ /* 0x002fc800000006ff */
[----:B------:R-:W1:Y:S02]  /*2a10*/  SYNCS.PHASECHK.TRANS64.TRYWAIT P0, [UR5], R3 ;  /* 0x00000003ff0075a7 */ /* 0x000e640008001105 */
[----:B-1----:R-:W-:Y:S05]  /*2a20*/  @!P0 BRA `(.L_x_44) ;  /* 0x0000006800788947 */ /* 0x002fea0003800000 */
.L_x_135:
        /* <DEDUP_REMOVED lines=9> */
.L_x_137:
        /* <DEDUP_REMOVED lines=9> */
.L_x_139:
        /* <DEDUP_REMOVED lines=9> */
.L_x_141:
        /* <DEDUP_REMOVED lines=9> */
.L_x_143:
        /* <DEDUP_REMOVED lines=9> */
.L_x_145:
[----:B------:R-:W-:-:S04]  /*2d00*/  UIADD3 UR4, UPT, UPT, UR4, 0x1, URZ ;  /* 0x0000000104047890 */ /* 0x000fc8000fffe0ff */
[----:B------:R-:W-:-:S04]  /*2d10*/  UISETP.NE.AND UP0, UPT, UR4, 0x8, UPT ;  /* 0x000000080400788c */ /* 0x000fc8000bf05270 */
[----:B------:R-:W-:Y:S02]  /*2d20*/  USEL UR5, URZ, 0x1, UP0 ;  /* 0x00000001ff057887 */ /* 0x000fe40008000000 */
[----:B------:R-:W-:-:S04]  /*2d30*/  USEL UR4, UR4, URZ, UP0 ;  /* 0x000000ff04047287 */ /* 0x000fc80008000000 */
[----:B------:R-:W-:Y:S01]  /*2d40*/  ULEA UR4, UR4, UR13, 0x3 ;  /* 0x0000000d04047291 */ /* 0x000fe2000f8e18ff */
[----:B-1----:R-:W-:-:S04]  /*2d50*/  LOP3.LUT R3, R2, UR5, RZ, 0x3c, !PT ;  /* 0x0000000502037c12 */ /* 0x002fc8000f8e3cff */
[----:B------:R-:W-:Y:S01]  /*2d60*/  SHF.L.U32 R3, R3, 0x1f, RZ ;  /* 0x0000001f03037819 */ /* 0x000fe200000006ff */
[----:B------:R-:W-:-:S07]  /*2d70*/  IMAD.U32 R0, RZ, RZ, UR4 ;  /* 0x00000004ff007e24 */ /* 0x000fce000f8e00ff */
.L_x_50:
[----:B-1----:R1:W2:Y:S02]  /*2d80*/  SYNCS.PHASECHK.TRANS64.TRYWAIT P0, [R0+URZ], R3 ;  /* 0x00000003000075a7 */ /* 0x0022a400080011ff */
[----:B--2---:R-:W-:Y:S05]  /*2d90*/  @!P0 NANOSLEEP.SYNCS 0x989680 ;  /* 0x009896800000895d */ /* 0x004fea0003900000 */
[----:B------:R-:W2:Y:S02]  /*2da0*/  @!P0 SYNCS.PHASECHK.TRANS64 P0, [R0+URZ], R3 ;  /* 0x00000003000085a7 */ /* 0x000ea400080010ff */
[----:B--2---:R-:W-:Y:S05]  /*2db0*/  @P0 EXIT ;  /* 0x000000000000094d */ /* 0x004fea0003800000 */
[----:B------:R-:W-:Y:S05]  /*2dc0*/  BRA `(.L_x_50) ;  /* 0xfffffffc00ec7947 */ /* 0x000fea000383ffff */
.L_x_22:
[----:B------:R-:W-:-:S04]  /*2dd0*/  UISETP.NE.AND UP0, UPT, UR48, URZ, UPT ;  /* 0x000000ff3000728c */ /* 0x000fc8000bf05270 */
[----:B------:R-:W-:-:S09]  /*2de0*/  UISETP.NE.OR UP0, UPT, UR21, 0x1, UP0 ;  /* 0x000000011500788c */ /* 0x000fd20008705670 */
[----:B------:R-:W-:Y:S05]  /*2df0*/  BRA.U UP0, `(.L_x_51) ;  /* 0x0000000500487547 */ /* 0x000fea000b800000 */
[----:B------:R-:W-:Y:S01]  /*2e00*/  ISETP.GE.U32.AND P2, PT, R0, 0x8, PT ;  /* 0x000000080000780c */ /* 0x000fe20003f46070 */
[----:B------:R-:W-:Y:S01]  /*2e10*/  IMAD.MOV.U32 R12, RZ, RZ, 0x1 ;  /* 0x00000001ff0c7424 */ /* 0x000fe200078e00ff */
[----:B------:R-:W-:Y:S02]  /*2e20*/  CS2R R10, SRZ ;  /* 0x00000000000a7805 */ /* 0x000fe4000001ff00 */
[----:B------:R-:W-:Y:S01]  /*2e30*/  CS2R R8, SRZ ;  /* 0x0000000000087805 */ /* 0x000fe2000001ff00 */
[----:B------:R-:W-:Y:S01]  /*2e40*/  UMOV UR4, 0x400 ;  /* 0x0000040000047882 */ /* 0x000fe20000000000 */
[----:B------:R-:W-:Y:S01]  /*2e50*/  UMOV UR5, URZ ;  /* 0x000000ff00057c82 */ /* 0x000fe20008000000 */
[----:B------:R-:W-:-:S12]  /*2e60*/  ULEA UR6, UR48, UR4, 0x18 ;  /* 0x0000000430067291 */ /* 0x000fd8000f8ec0ff */
.L_x_55:
[----:B------:R-:W-:Y:S02]  /*2e70*/  LEA R2, R8, UR6, 0x3 ;  /* 0x0000000608027c11 */ /* 0x000fe4000f8e18ff */
[----:B------:R-:W-:-:S03]  /*2e80*/  SHF.L.U32 R5, R9, 0x1f, RZ ;  /* 0x0000001f09057819 */ /* 0x000fc600000006ff */
[----:B------:R-:W-:Y:S01]  /*2e90*/  VIADD R4, R2, 0x120 ;  /* 0x0000012002047836 */ /* 0x000fe20000000000 */
[----:B------:R-:W2:Y:S02]  /*2ea0*/  SYNCS.PHASECHK.TRANS64.TRYWAIT P0, [R2+URZ+0x110], R5 ;  /* 0x00011005020075a7 */ /* 0x000ea400080011ff */
[----:B--2---:R-:W-:Y:S05]  /*2eb0*/  @!P0 BRA `(.L_x_52) ;  /* 0x0000006400e48947 */ /* 0x004fea0003800000 */
.L_x_146:
[----:B------:R-:W-:Y:S01]  /*2ec0*/  ULEA UR4, UR5, UR6, 0x3 ;  /* 0x0000000605047291 */ /* 0x000fe2000f8e18ff */
[----:B------:R-:W-:Y:S02]  /*2ed0*/  PRMT R4, RZ, 0x654, R4 ;  /* 0x00000654ff047816 */ /* 0x000fe40000000004 */
[----:B--2---:R-:W-:Y:S01]  /*2ee0*/  SHF.L.U32 R5, R12, 0x1f, RZ ;  /* 0x0000001f0c057819 */ /* 0x004fe200000006ff */
[----:B------:R-:W-:Y:S01]  /*2ef0*/  UIADD3 UR7, UPT, UPT, UR4, 0xb0, URZ ;  /* 0x000000b004077890 */ /* 0x000fe2000fffe0ff */
[----:B------:R2:W-:Y:S05]  /*2f00*/  SYNCS.ARRIVE.TRANS64.RED.A1T0 RZ, [R4+URZ], RZ ;  /* 0x000000ff04ff79a7 */ /* 0x0005ea00081004ff */
[----:B------:R-:W-:Y:S01]  /*2f10*/  IMAD.U32 R7, RZ, RZ, UR7 ;  /* 0x00000007ff077e24 */ /* 0x000fe2000f8e00ff */
[----:B------:R-:W3:Y:S04]  /*2f20*/  SYNCS.PHASECHK.TRANS64.TRYWAIT P0, [UR4+0xc0], R5 ;  /* 0x0000c005ff0075a7 */ /* 0x000ee80008001104 */
[----:B------:R-:W-:Y:S01]  /*2f30*/  PRMT R6, R0, 0x654, R7 ;  /* 0x0000065400067816 */ /* 0x000fe20000000007 */
[----:B--2---:R-:W-:Y:S01]  /*2f40*/  @!P2 IMAD.MOV.U32 R4, RZ, RZ, 0x10 ;  /* 0x00000010ff04a424 */ /* 0x004fe200078e00ff */
[----:B---3--:R-:W-:Y:S06]  /*2f50*/  @!P0 BRA `(.L_x_53) ;  /* 0x0000006400d08947 */ /* 0x008fec0003800000 */
.L_x_148:
[----:B------:R-:W-:Y:S01]  /*2f60*/  ULEA UR8, UR5, UR6, 0x4 ;  /* 0x0000000605087291 */ /* 0x000fe2000f8e20ff */
[----:B------:R-:W-:Y:S01]  /*2f70*/  SEL R3, R6, R3, !P2 ;  /* 0x0000000306037207 */ /* 0x000fe20005000000 */
[----:B------:R-:W-:Y:S01]  /*2f80*/  UIADD3 UR9, UPT, UPT, UR4, 0xb0, URZ ;  /* 0x000000b004097890 */ /* 0x000fe2000fffe0ff */
[----:B--2---:R-:W-:Y:S01]  /*2f90*/  LEA R2, R11, UR6, 0x3 ;  /* 0x000000060b027c11 */ /* 0x004fe2000f8e18ff */
[----:B------:R-:W-:Y:S01]  /*2fa0*/  UIADD3 UR8, UPT, UPT, UR8, 0x140, URZ ;  /* 0x0000014008087890 */ /* 0x000fe2000fffe0ff */
[----:B------:R-:W-:Y:S01]  /*2fb0*/  SHF.L.U32 R5, R10, 0x1f, RZ ;  /* 0x0000001f0a057819 */ /* 0x000fe200000006ff */
[----:B------:R2:W-:Y:S01]  /*2fc0*/  @!P2 SYNCS.ARRIVE.TRANS64.RED RZ, [R3+URZ], R4 ;  /* 0x0000000403ffa9a7 */ /* 0x0005e200080004ff */
[----:B------:R-:W-:Y:S01]  /*2fd0*/  UIADD3 UR4, UPT, UPT, UR5, 0x1, URZ ;  /* 0x0000000105047890 */ /* 0x000fe2000fffe0ff */
[----:B------:R-:W-:-:S03]  /*2fe0*/  VIADD R8, R8, 0x1 ;  /* 0x0000000108087836 */ /* 0x000fc60000000000 */
[----:B------:R-:W-:Y:S02]  /*2ff0*/  UISETP.NE.AND UP0, UPT, UR4, 0x2, UPT ;  /* 0x000000020400788c */ /* 0x000fe4000bf05270 */
[----:B------:R-:W-:Y:S06]  /*3000*/  UGETNEXTWORKID.BROADCAST [UR8], [UR9] ;  /* 0x00000000080073ca */ /* 0x000fec0008000100 */
[----:B------:R-:W-:Y:S01]  /*3010*/  USEL UR7, URZ, 0x1, UP0 ;  /* 0x00000001ff077887 */ /* 0x000fe20008000000 */
[----:B------:R-:W-:Y:S01]  /*3020*/  ISETP.NE.AND P0, PT, R8, 0x2, PT ;  /* 0x000000020800780c */ /* 0x000fe20003f05270 */
[----:B------:R-:W-:Y:S01]  /*3030*/  USEL UR5, UR4, URZ, UP0 ;  /* 0x000000ff04057287 */ /* 0x000fe20008000000 */
[----:B------:R-:W3:Y:S03]  /*3040*/  SYNCS.PHASECHK.TRANS64.TRYWAIT P1, [R2+URZ+0xb0], R5 ;  /* 0x0000b005020075a7 */ /* 0x000ee600080211ff */
[----:B------:R-:W-:Y:S01]  /*3050*/  LOP3.LUT R12, R12, UR7, RZ, 0x3c, !PT ;  /* 0x000000070c0c7c12 */ /* 0x000fe2000f8e3cff */
[----:B--23--:R-:W-:Y:S07]  /*3060*/  @!P1 BRA `(.L_x_54) ;  /* 0x0000006400a49947 */ /* 0x00cfee0003800000 */
.L_x_149:
[C---:B------:R-:W-:Y:S01]  /*3070*/  LEA R4, R11.reuse, UR6, 0x4 ;  /* 0x000000060b047c11 */ /* 0x040fe2000f8e20ff */
[----:B--2---:R-:W-:Y:S01]  /*3080*/  VIADD R2, R2, 0xc0 ;  /* 0x000000c002027836 */ /* 0x004fe20000000000 */
[----:B------:R-:W-:Y:S01]  /*3090*/  SEL R8, R8, RZ, P0 ;  /* 0x000000ff08087207 */ /* 0x000fe20000000000 */
[----:B------:R-:W-:-:S03]  /*30a0*/  VIADD R11, R11, 0x1 ;  /* 0x000000010b0b7836 */ /* 0x000fc60000000000 */
[----:B------:R-:W2:Y:S01]  /*30b0*/  LDS.128 R4, [R4+0x140] ;  /* 0x0001400004047984 */ /* 0x000ea20000000c00 */
[----:B------:R-:W-:Y:S02]  /*30c0*/  PRMT R2, RZ, 0x654, R2 ;  /* 0x00000654ff027816 */ /* 0x000fe40000000002 */
[C---:B------:R-:W-:Y:S01]  /*30d0*/  ISETP.NE.AND P1, PT, R11.reuse, 0x2, PT ;  /* 0x000000020b00780c */ /* 0x040fe20003f25270 */
[----:B------:R-:W-:Y:S01]  /*30e0*/  @!PT LDS RZ, [RZ] ;  /* 0x00000000fffff984 */ /* 0x000fe20000000800 */
[----:B------:R-:W-:Y:S01]  /*30f0*/  @!PT LDS RZ, [RZ] ;  /* 0x00000000fffff984 */ /* 0x000fe20000000800 */
[----:B------:R-:W-:Y:S01]  /*3100*/  @!PT LDS RZ, [RZ] ;  /* 0x00000000fffff984 */ /* 0x000fe20000000800 */
[----:B------:R-:W-:Y:S01]  /*3110*/  @!PT LDS RZ, [RZ] ;  /* 0x00000000fffff984 */ /* 0x000fe20000000800 */
[----:B------:R3:W-:Y:S06]  /*3120*/  MEMBAR.ALL.CTA ;  /* 0x0000000000007992 */ /* 0x0007ec0000008000 */
[----:B---3--:R-:W3:Y:S01]  /*3130*/  FENCE.VIEW.ASYNC.S ;  /* 0x00000000000073c6 */ /* 0x008ee20000000000 */
[----:B------:R-:W-:Y:S01]  /*3140*/  SEL R11, R11, RZ, P1 ;  /* 0x000000ff0b0b7207 */ /* 0x000fe20000800000 */
[----:B---3--:R3:W-:Y:S01]  /*3150*/  SYNCS.ARRIVE.TRANS64.RED.A1T0 RZ, [R2+URZ], RZ ;  /* 0x000000ff02ff79a7 */ /* 0x0087e200081004ff */
[----:B--2---:R-:W-:-:S02]  /*3160*/  LOP3.LUT P3, RZ, R6, 0x1, RZ, 0xc0, !PT ;  /* 0x0000000106ff7812 */ /* 0x004fc4000786c0ff */
[----:B------:R-:W-:-:S04]  /*3170*/  SEL R5, RZ, 0x1, P1 ;  /* 0x00000001ff057807 */ /* 0x000fc80000800000 */
[----:B------:R-:W-:Y:S02]  /*3180*/  LOP3.LUT R10, R10, R5, RZ, 0x3c, !PT ;  /* 0x000000050a0a7212 */ /* 0x000fe400078e3cff */
[----:B---3--:R-:W-:-:S04]  /*3190*/  SEL R2, RZ, 0x1, P0 ;  /* 0x00000001ff027807 */ /* 0x008fc80000000000 */
[----:B------:R-:W-:Y:S01]  /*31a0*/  LOP3.LUT R9, R9, R2, RZ, 0x3c, !PT ;  /* 0x0000000209097212 */ /* 0x000fe200078e3cff */
[----:B------:R-:W-:Y:S06]  /*31b0*/  @P3 BRA `(.L_x_55) ;  /* 0xfffffffc002c3947 */ /* 0x000fec000383ffff */
[----:B------:R-:W-:Y:S01]  /*31c0*/  ULEA UR4, UR5, UR6, 0x3 ;  /* 0x0000000605047291 */ /* 0x000fe2000f8e18ff */
[----:B------:R-:W-:-:S08]  /*31d0*/  SHF.L.U32 R3, R12, 0x1f, RZ ;  /* 0x0000001f0c037819 */ /* 0x000fd000000006ff */
[----:B------:R-:W2:Y:S02]  /*31e0*/  SYNCS.PHASECHK.TRANS64 P0, [UR4+0xc0], R3 ;  /* 0x0000c003ff0075a7 */ /* 0x000ea40008001004 */
[----:B--2---:R-:W-:Y:S05]  /*31f0*/  @P0 BRA `(.L_x_56) ;  /* 0x0000000000080947 */ /* 0x004fea0003800000 */
[----:B------:R-:W2:Y:S02]  /*3200*/  SYNCS.PHASECHK.TRANS64.TRYWAIT P0, [UR4+0xc0], R3 ;  /* 0x0000c003ff0075a7 */ /* 0x000ea40008001104 */
[----:B--2---:R-:W-:Y:S05]  /*3210*/  @!P0 BRA `(.L_x_57) ;  /* 0x00000064004c8947 */ /* 0x004fea0003800000 */
.L_x_56:
[----:B------:R-:W-:-:S04]  /*3220*/  UIADD3 UR7, UPT, UPT, UR5, 0x1, URZ ;  /* 0x0000000105077890 */ /* 0x000fc8000fffe0ff */
[----:B------:R-:W-:-:S04]  /*3230*/  UISETP.NE.AND UP0, UPT, UR7, 0x2, UPT ;  /* 0x000000020700788c */ /* 0x000fc8000bf05270 */
[----:B------:R-:W-:Y:S02]  /*3240*/  USEL UR8, URZ, 0x1, UP0 ;  /* 0x00000001ff087887 */ /* 0x000fe40008000000 */
[----:B------:R-:W-:-:S04]  /*3250*/  USEL UR7, UR7, URZ, UP0 ;  /* 0x000000ff07077287 */ /* 0x000fc80008000000 */
[----:B------:R-:W-:Y:S01]  /*3260*/  ULEA UR7, UR7, UR6, 0x3 ;  /* 0x0000000607077291 */ /* 0x000fe2000f8e18ff */
[----:B--2---:R-:W-:-:S04]  /*3270*/  LOP3.LUT R3, R12, UR8, RZ, 0x3c, !PT ;  /* 0x000000080c037c12 */ /* 0x004fc8000f8e3cff */
[----:B------:R-:W-:-:S04]  /*3280*/  SHF.L.U32 R0, R3, 0x1f, RZ ;  /* 0x0000001f03007819 */ /* 0x000fc800000006ff */
[----:B------:R-:W2:Y:S02]  /*3290*/  SYNCS.PHASECHK.TRANS64 P0, [UR7+0xc0], R0 ;  /* 0x0000c000ff0075a7 */ /* 0x000ea40008001007 */
[----:B-12---:R-:W-:Y:S05]  /*32a0*/  @P0 EXIT ;  /* 0x000000000000094d */ /* 0x006fea0003800000 */
[----:B------:R-:W-:Y:S02]  /*32b0*/  SHF.L.U32 R3, R3, 0x1f, RZ ;  /* 0x0000001f03037819 */ /* 0x000fe400000006ff */
[----:B------:R-:W-:-:S07]  /*32c0*/  MOV R0, UR7 ;  /* 0x0000000700007c02 */ /* 0x000fce0008000f00 */
.L_x_58:
[----:B-1----:R1:W2:Y:S02]  /*32d0*/  SYNCS.PHASECHK.TRANS64.TRYWAIT P0, [R0+URZ+0xc0], R3 ;  /* 0x0000c003000075a7 */ /* 0x0022a400080011ff */
[----:B--2---:R-:W-:Y:S05]  /*32e0*/  @!P0 NANOSLEEP.SYNCS 0x989680 ;  /* 0x009896800000895d */ /* 0x004fea0003900000 */
[----:B------:R-:W2:Y:S02]  /*32f0*/  @!P0 SYNCS.PHASECHK.TRANS64 P0, [R0+URZ+0xc0], R3 ;  /* 0x0000c003000085a7 */ /* 0x000ea400080010ff */
[----:B--2---:R-:W-:Y:S05]  /*3300*/  @P0 EXIT ;  /* 0x000000000000094d */ /* 0x004fea0003800000 */
[----:B------:R-:W-:Y:S05]  /*3310*/  BRA `(.L_x_58) ;  /* 0xfffffffc00ec7947 */ /* 0x000fea000383ffff */
.L_x_51:
[----:B------:R-:W-:Y:S05]  /*3320*/  BRA.U UP5, `(.L_x_59) ;  /* 0x0000001105d87547 */ /* 0x000fea000b800000 */
[----:B------:R-:W-:Y:S01]  /*3330*/  UMOV UR4, 0x40 ;  /* 0x0000004000047882 */ /* 0x000fe20000000000 */
[----:B------:R-:W-:Y:S01]  /*3340*/  NOP ;  /* 0x0000000000007918 */ /* 0x000fe20000000000 */
[----:B------:R-:W-:Y:S01]  /*3350*/  ULEA UR5, UR48, UR4, 0x18 ;  /* 0x0000000430057291 */ /* 0x000fe2000f8ec0ff */
[----:B------:R-:W-:Y:S02]  /*3360*/  UMOV UR6, 0x400 ;  /* 0x0000040000067882 */ /* 0x000fe40000000000 */
[----:B------:R-:W-:-:S06]  /*3370*/  ULEA UR6, UR48, UR6, 0x18 ;  /* 0x0000000630067291 */ /* 0x000fcc000f8ec0ff */
[----:B------:R-:W2:Y:S02]  /*3380*/  LDS.U8 R0, [UR5+0x1c] ;  /* 0x00001c05ff007984 */ /* 0x000ea40008000000 */
[----:B--2---:R-:W-:-:S13]  /*3390*/  ISETP.NE.AND P0, PT, R0, RZ, PT ;  /* 0x000000ff0000720c */ /* 0x004fda0003f05270 */
[----:B------:R-:W-:Y:S05]  /*33a0*/  @P0 BRA `(.L_x_60) ;  /* 0x0000000400080947 */ /* 0x000fea0003800000 */
[----:B------:R-:W-:Y:S02]  /*33b0*/  UISETP.NE.U32.AND UP1, UPT, UR46, 0x1, UPT ;  /* 0x000000012e00788c */ /* 0x000fe4000bf25070 */
[----:B------:R-:W-:-:S07]  /*33c0*/  UIADD3 UR7, UPT, UPT, UR5, 0x8, URZ ;  /* 0x0000000805077890 */ /* 0x000fce000fffe0ff */
[----:B------:R-:W-:Y:S05]  /*33d0*/  BRA.U !UP1, `(.L_x_61) ;  /* 0x00000001099c7547 */ /* 0x000fea000b800000 */
[----:B------:R-:W-:Y:S01]  /*33e0*/  ELECT P0, URZ, PT ;  /* 0x0000000000ff782f */ /* 0x000fe20003800000 */
[----:B------:R-:W-:-:S12]  /*33f0*/  BSSY B0, `(.L_x_61) ;  /* 0x0000025000007945 */ /* 0x000fd80003800000 */
[----:B------:R-:W-:Y:S05]  /*3400*/  @!P0 BRA `(.L_x_62) ;  /* 0x00000000008c8947 */ /* 0x000fea0003800000 */
[----:B------:R-:W-:-:S05]  /*3410*/  UMOV UR4, 0x10 ;  /* 0x0000001000047882 */ /* 0x000fca0000000000 */
[----:B------:R-:W-:Y:S04]  /*3420*/  DEPBAR.LE SB2, 0x36 ;  /* 0x0000ad800000791a */ /* 0x000fe80000000000 */
[----:B------:R-:W2:Y:S02]  /*3430*/  UTCATOMSWS.2CTA.FIND_AND_SET.ALIGN UP0, UR4, UR4 ;  /* 0x00000004000475e3 */ /* 0x000ea40008200800 */
[----:B--2---:R-:W-:Y:S01]  /*3440*/  MOV R11, UR4 ;  /* 0x00000004000b7c02 */ /* 0x004fe20008000f00 */
[----:B------:R-:W-:Y:S06]  /*3450*/  BRA.U UP0, `(.L_x_63) ;  /* 0x0000000100187547 */ /* 0x000fec000b800000 */
.L_x_64:
[----:B------:R-:W-:Y:S05]  /*3460*/  NANOSLEEP 0x64 ;  /* 0x000000640000795d */ /* 0x000fea0003800000 */
[----:B------:R-:W-:-:S05]  /*3470*/  UMOV UR4, 0x10 ;  /* 0x0000001000047882 */ /* 0x000fca0000000000 */
[----:B------:R-:W-:Y:S04]  /*3480*/  DEPBAR.LE SB2, 0x36 ;  /* 0x0000ad800000791a */ /* 0x000fe80000000000 */
[----:B------:R-:W2:Y:S02]  /*3490*/  UTCATOMSWS.2CTA.FIND_AND_SET.ALIGN UP0, UR4, UR4 ;  /* 0x00000004000475e3 */ /* 0x000ea40008200800 */
[----:B--2---:R-:W-:Y:S01]  /*34a0*/  MOV R11, UR4 ;  /* 0x00000004000b7c02 */ /* 0x004fe20008000f00 */
[----:B------:R-:W-:Y:S05]  /*34b0*/  BRA.U !UP0, `(.L_x_64) ;  /* 0xfffffffd08e87547 */ /* 0x000fea000b83ffff */
.L_x_63:
[----:B------:R-:W2:Y:S01]  /*34c0*/  LDS R7, [UR5+0x10] ;  /* 0x00001005ff077984 */ /* 0x000ea20008000800 */
[----:B------:R-:W-:Y:S01]  /*34d0*/  IMAD.U32 R5, RZ, RZ, UR6 ;  /* 0x00000006ff057e24 */ /* 0x000fe2000f8e00ff */
[----:B------:R-:W-:-:S03]  /*34e0*/  MOV R4, UR45 ;  /* 0x0000002d00047c02 */ /* 0x000fc60008000f00 */
[----:B------:R-:W-:Y:S01]  /*34f0*/  VIADD R5, R5, 0x160 ;  /* 0x0000016005057836 */ /* 0x000fe20000000000 */
[----:B--2---:R-:W-:-:S04]  /*3500*/  SHF.L.U32 R7, R7, 0x1f, RZ ;  /* 0x0000001f07077819 */ /* 0x004fc800000006ff */
[----:B------:R-:W2:Y:S02]  /*3510*/  SYNCS.PHASECHK.TRANS64.TRYWAIT P0, [UR5+0x8], R7 ;  /* 0x00000807ff0075a7 */ /* 0x000ea40008001105 */
[----:B--2---:R-:W-:Y:S05]  /*3520*/  @P0 BRA `(.L_x_65) ;  /* 0x0000000000080947 */ /* 0x004fea0003800000 */
[----:B------:R-:W2:Y:S02]  /*3530*/  SYNCS.PHASECHK.TRANS64.TRYWAIT P0, [UR5+0x8], R7 ;  /* 0x00000807ff0075a7 */ /* 0x000ea40008001105 */
[----:B--2---:R-:W-:Y:S05]  /*3540*/  @!P0 BRA `(.L_x_66) ;  /* 0x0000006000988947 */ /* 0x004fea0003800000 */
.L_x_65:
[----:B--2---:R-:W-:Y:S01]  /*3550*/  HFMA2 R0, -RZ, RZ, 0, 5.9604644775390625e-08 ;  /* 0x00000001ff007431 */ /* 0x004fe200000001ff */
[----:B------:R-:W-:Y:S01]  /*3560*/  UPRMT UR4, UR45, 0x654, UR7 ;  /* 0x000006542d047896 */ /* 0x000fe20008000007 */
[----:B------:R-:W-:Y:S01]  /*3570*/  IMAD.MOV.U32 R8, RZ, RZ, 0xffff ;  /* 0x0000ffffff087424 */ /* 0x000fe200078e00ff */
[----:B------:R-:W-:Y:S01]  /*3580*/  PRMT R4, R4, 0x654, R5 ;  /* 0x0000065404047816 */ /* 0x000fe20000000005 */
[----:B------:R-:W-:Y:S02]  /*3590*/  IMAD.MOV.U32 R6, RZ, RZ, 0x4 ;  /* 0x00000004ff067424 */ /* 0x000fe400078e00ff */
[----:B------:R-:W-:Y:S01]  /*35a0*/  IMAD.SHL.U32 R9, R11, 0x20, RZ ;  /* 0x000000200b097824 */ /* 0x000fe200078e00ff */
[----:B------:R-:W-:Y:S02]  /*35b0*/  MOV R5, UR4 ;  /* 0x0000000400057c02 */ /* 0x000fe40008000f00 */
[-C--:B------:R-:W-:Y:S01]  /*35c0*/  SHF.L.U32 R8, R8, R11.reuse, RZ ;  /* 0x0000000b08087219 */ /* 0x080fe200000006ff */
[----:B------:R2:W-:Y:S01]  /*35d0*/  SYNCS.ARRIVE.TRANS64.RED RZ, [UR4], R6 ;  /* 0x00000006ffff79a7 */ /* 0x0005e20008000404 */
[----:B------:R-:W-:Y:S01]  /*35e0*/  SHF.L.U32 R7, R0, R11, RZ ;  /* 0x0000000b00077219 */ /* 0x000fe200000006ff */
[----:B------:R2:W-:Y:S04]  /*35f0*/  STS [UR6+0x160], R9 ;  /* 0x00016009ff007988 */ /* 0x0005e80008000806 */
[----:B------:R2:W-:Y:S04]  /*3600*/  STAS [R4.64], R11 ;  /* 0x0000000b04007dbd */ /* 0x0005e8000c0008ff */
[----:B------:R2:W-:Y:S04]  /*3610*/  ATOMS.OR RZ, [UR5+0x14], R8 ;  /* 0x00001408ffff798c */ /* 0x0005e8000b000005 */
[----:B------:R2:W-:Y:S04]  /*3620*/  ATOMS.OR RZ, [UR5+0x18], R7 ;  /* 0x00001807ffff798c */ /* 0x0005e8000b000005 */
[----:B------:R2:W-:Y:S02]  /*3630*/  ATOMS.XOR RZ, [UR5+0x10], R0 ;  /* 0x00001000ffff798c */ /* 0x0005e4000b800005 */
.L_x_62:
[----:B-1----:R-:W-:Y:S05]  /*3640*/  BSYNC B0 ;  /* 0x0000000000007941 */ /* 0x002fea0003800000 */
.L_x_61:
[----:B------:R-:W-:Y:S05]  /*3650*/  BRA.U UP1, `(.L_x_67) ;  /* 0x00000001016c7547 */ /* 0x000fea000b800000 */
[----:B------:R-:W-:-:S03]  /*3660*/  UMOV UR4, 0xffffffff ;  /* 0xffffffff00047882 */ /* 0x000fc60000000000 */
[----:B------:R-:W-:Y:S05]  /*3670*/  BRA.DIV UR4, `(.L_x_68) ;  /* 0x0000006204647947 */ /* 0x000fea000b800000 */
[----:B------:R-:W-:-:S13]  /*3680*/  ELECT P0, URZ, PT ;  /* 0x0000000000ff782f */ /* 0x000fda0003800000 */
.L_x_153:
[----:B------:R-:W-:Y:S05]  /*3690*/  @!P0 BRA `(.L_x_67) ;  /* 0x00000000005c8947 */ /* 0x000fea0003800000 */
[----:B--2---:R-:W2:Y:S02]  /*36a0*/  LDS R5, [UR5+0x10] ;  /* 0x00001005ff057984 */ /* 0x004ea40008000800 */
[----:B--2---:R-:W-:-:S04]  /*36b0*/  SHF.L.U32 R5, R5, 0x1f, RZ ;  /* 0x0000001f05057819 */ /* 0x004fc800000006ff */
[----:B------:R-:W2:Y:S02]  /*36c0*/  SYNCS.PHASECHK.TRANS64.TRYWAIT P0, [UR5+0x8], R5 ;  /* 0x00000805ff0075a7 */ /* 0x000ea40008001105 */
[----:B--2---:R-:W-:Y:S05]  /*36d0*/  @P0 BRA `(.L_x_69) ;  /* 0x0000000000080947 */ /* 0x004fea0003800000 */
[----:B------:R-:W2:Y:S02]  /*36e0*/  SYNCS.PHASECHK.TRANS64.TRYWAIT P0, [UR5+0x8], R5 ;  /* 0x00000805ff0075a7 */ /* 0x000ea40008001105 */
[----:B--2---:R-:W-:Y:S05]  /*36f0*/  @!P0 BRA `(.L_x_70) ;  /* 0x0000006000688947 */ /* 0x004fea0003800000 */
.L_x_69:
[----:B------:R-:W3:Y:S01]  /*3700*/  LDS R7, [UR6+0x160] ;  /* 0x00016006ff077984 */ /* 0x000ee20008000800 */
[----:B--2---:R-:W-:Y:S02]  /*3710*/  HFMA2 R0, -RZ, RZ, 0, 5.9604644775390625e-08 ;  /* 0x00000001ff007431 */ /* 0x004fe400000001ff */
[----:B------:R-:W-:Y:S01]  /*3720*/  IMAD.MOV.U32 R4, RZ, RZ, 0xffff ;  /* 0x0000ffffff047424 */ /* 0x000fe200078e00ff */
[----:B------:R-:W-:Y:S01]  /*3730*/  UPRMT UR4, UR45, 0x654, UR7 ;  /* 0x000006542d047896 */ /* 0x000fe20008000007 */
[----:B---3--:R-:W-:-:S03]  /*3740*/  IMAD.SHL.U32 R5, R7, 0x20, RZ ;  /* 0x0000002007057824 */ /* 0x008fc600078e00ff */
[-C--:B------:R-:W-:Y:S02]  /*3750*/  SHF.L.U32 R4, R4, R7.reuse, RZ ;  /* 0x0000000704047219 */ /* 0x080fe400000006ff */
[----:B------:R-:W-:Y:S01]  /*3760*/  SHF.L.U32 R7, R0, R7, RZ ;  /* 0x0000000700077219 */ /* 0x000fe200000006ff */
[----:B------:R3:W-:Y:S04]  /*3770*/  STS [UR6+0x160], R5 ;  /* 0x00016005ff007988 */ /* 0x0007e80008000806 */
[----:B------:R3:W-:Y:S04]  /*3780*/  ATOMS.OR RZ, [UR5+0x14], R4 ;  /* 0x00001404ffff798c */ /* 0x0007e8000b000005 */
[----:B------:R3:W-:Y:S01]  /*3790*/  ATOMS.OR RZ, [UR5+0x18], R7 ;  /* 0x00001807ffff798c */ /* 0x0007e2000b000005 */
[----:B------:R-:W-:Y:S03]  /*37a0*/  SYNCS.ARRIVE.TRANS64.RED.A1T0 RZ, [UR4], RZ ;  /* 0x000000ffffff79a7 */ /* 0x000fe60008100404 */
[----:B------:R3:W-:Y:S01]  /*37b0*/  ATOMS.XOR RZ, [UR5+0x10], R0 ;  /* 0x00001000ffff798c */ /* 0x0007e2000b800005 */
[----:B------:R-:W-:Y:S05]  /*37c0*/  BRA `(.L_x_67) ;  /* 0x0000000000107947 */ /* 0x000fea0003800000 */
.L_x_60:
[----:B------:R-:W-:Y:S02]  /*37d0*/  MOV R0, 0xffffffff ;  /* 0xffffffff00007802 */ /* 0x000fe40000000f00 */
[----:B------:R-:W-:-:S03]  /*37e0*/  MOV R4, 0x3810 ;  /* 0x0000381000047802 */ /* 0x000fc60000000f00 */
[----:B------:R2:W-:Y:S04]  /*37f0*/  STS [UR6+0x160], R0 ;  /* 0x00016000ff007988 */ /* 0x0005e80008000806 */
[----:B-12--5:R-:W-:Y:S05]  /*3800*/  CALL.REL.NOINC `($__internal_1_$__cuda_sm10x_tcgen05_guardrail_trap_phase_invalid_during_alloc) ;  /* 0x0000006400b07944 */ /* 0x026fea0003c00000 */
.L_x_67:
[----:B------:R-:W-:Y:S05]  /*3810*/  WARPSYNC.ALL ;  /* 0x0000000000007948 */ /* 0x000fea0003800000 */
[----:B------:R-:W4:Y:S01]  /*3820*/  S2UR UR4, SR_CgaCtaId ;  /* 0x00000000000479c3 */ /* 0x000f220000008800 */
[----:B------:R-:W-:Y:S01]  /*3830*/  UMOV UR26, 0x400 ;  /* 0x00000400001a7882 */ /* 0x000fe20000000000 */
[----:B------:R-:W-:-:S06]  /*3840*/  NOP ;  /* 0x0000000000007918 */ /* 0x000fcc0000000000 */
[----:B------:R-:W-:Y:S06]  /*3850*/  BAR.ARV 0x6, 0xa0 ;  /* 0x0182800000007b1d */ /* 0x000fec0000002000 */
[----:B------:R-:W1:Y:S01]  /*3860*/  LDCU UR6, c[0x0][0x38c] ;  /* 0x00007180ff0677ac */ /* 0x000e620008000800 */
[----:B------:R-:W-:Y:S01]  /*3870*/  LOP3.LUT R3, R3, 0xffff, RZ, 0xc0, !PT ;  /* 0x0000ffff03037812 */ /* 0x000fe200078ec0ff */
[----:B--2---:R-:W-:Y:S01]  /*3880*/  IMAD.MOV.U32 R9, RZ, RZ, 0x1 ;  /* 0x00000001ff097424 */ /* 0x004fe200078e00ff */
[----:B------:R-:W-:Y:S01]  /*3890*/  LOP3.LUT R2, R2, 0xffff, RZ, 0xc0, !PT ;  /* 0x0000ffff02027812 */ /* 0x000fe200078ec0ff */
[----:B------:R-:W-:Y:S01]  /*38a0*/  IMAD.MOV.U32 R8, RZ, RZ, RZ ;  /* 0x000000ffff087224 */ /* 0x000fe200078e00ff */
[----:B------:R-:W-:Y:S01]  /*38b0*/  R2UR UR28, R3 ;  /* 0x00000000031c72ca */ /* 0x000fe200000e0000 */
[----:B------:R-:W-:Y:S01]  /*38c0*/  UMOV UR32, URZ ;  /* 0x000000ff00207c82 */ /* 0x000fe20008000000 */
[----:B------:R-:W-:-:S02]  /*38d0*/  R2UR UR42, R2 ;  /* 0x00000000022a72ca */ /* 0x000fc400000e0000 */
[----:B------:R-:W-:Y:S01]  /*38e0*/  CS2R R2, SRZ ;  /* 0x0000000000027805 */ /* 0x000fe2000001ff00 */
[----:B------:R-:W-:Y:S01]  /*38f0*/  UMOV UR23, URZ ;  /* 0x000000ff00177c82 */ /* 0x000fe20008000000 */
[----:B----4-:R-:W-:Y:S01]  /*3900*/  ULEA UR26, UR4, UR26, 0x18 ;  /* 0x0000001a041a7291 */ /* 0x010fe2000f8ec0ff */
[----:B------:R-:W-:Y:S01]  /*3910*/  UMOV UR22, URZ ;  /* 0x000000ff00167c82 */ /* 0x000fe20008000000 */
[----:B------:R-:W-:Y:S02]  /*3920*/  UISETP.NE.AND UP3, UPT, UR46, URZ, UPT ;  /* 0x000000ff2e00728c */ /* 0x000fe4000bf65270 */
[----:B------:R-:W-:Y:S02]  /*3930*/  UIADD3 UR5, UPT, UPT, UR26, 0x8400, URZ ;  /* 0x000084001a057890 */ /* 0x000fe4000fffe0ff */
[----:B------:R-:W-:-:S03]  /*3940*/  UIADD3 UR4, UPT, UPT, UR26, 0x28400, URZ ;  /* 0x000284001a047890 */ /* 0x000fc6000fffe0ff */
[----:B---3--:R-:W2:Y:S01]  /*3950*/  LDS R0, [UR26+0x160] ;  /* 0x0001601aff007984 */ /* 0x008ea20008000800 */
[----:B-1----:R-:W-:Y:S02]  /*3960*/  UIADD3 UR6, UPT, UPT, UR6, 0x7f, URZ ;  /* 0x0000007f06067890 */ /* 0x002fe4000fffe0ff */
[----:B------:R-:W-:Y:S02]  /*3970*/  USHF.R.U32.HI UR5, URZ, 0x4, UR5 ;  /* 0x00000004ff057899 */ /* 0x000fe40008011605 */
[----:B------:R-:W-:Y:S02]  /*3980*/  USHF.R.S32.HI UR33, URZ, 0x1f, UR6 ;  /* 0x0000001fff217899 */ /* 0x000fe40008011406 */
[----:B------:R-:W-:Y:S02]  /*3990*/  USHF.R.U32.HI UR4, URZ, 0x4, UR4 ;  /* 0x00000004ff047899 */ /* 0x000fe40008011604 */
[----:B------:R-:W-:Y:S02]  /*39a0*/  ULEA.HI UR33, UR33, UR6, URZ, 0x7 ;  /* 0x0000000621217291 */ /* 0x000fe4000f8f38ff */
[----:B------:R-:W-:-:S02]  /*39b0*/  ULOP3.LUT UR5, UR5, 0x3fff, URZ, 0xc0, !UPT ;  /* 0x00003fff05057892 */ /* 0x000fc4000f8ec0ff */
[----:B------:R-:W-:Y:S02]  /*39c0*/  USHF.R.S32.HI UR33, URZ, 0x7, UR33 ;  /* 0x00000007ff217899 */ /* 0x000fe40008011421 */
[----:B------:R-:W-:Y:S02]  /*39d0*/  ULOP3.LUT UR30, UR4, 0x3fff, URZ, 0xc0, !UPT ;  /* 0x00003fff041e7892 */ /* 0x000fe4000f8ec0ff */
[----:B------:R-:W-:Y:S01]  /*39e0*/  UISETP.LT.AND UP0, UPT, UR33, 0x1, UPT ;  /* 0x000000012100788c */ /* 0x000fe2000bf01270 */
[----:B------:R-:W-:Y:S01]  /*39f0*/  UMOV UR40, 0x0 ;  /* 0x0000000000287882 */ /* 0x000fe20000000000 */
[----:B------:R-:W-:Y:S01]  /*3a00*/  UMOV UR41, 0x10200010 ;  /* 0x1020001000297882 */ /* 0x000fe20000000000 */
[----:B------:R-:W-:Y:S02]  /*3a10*/  ULOP3.LUT UR29, UR5, 0x10000, URZ, 0xfc, !UPT ;  /* 0x00010000051d7892 */ /* 0x000fe4000f8efcff */
[----:B------:R-:W-:Y:S02]  /*3a20*/  ULOP3.LUT UR30, UR30, 0x10000, URZ, 0xfc, !UPT ;  /* 0x000100001e1e7892 */ /* 0x000fe4000f8efcff */
[----:B------:R-:W-:Y:S01]  /*3a30*/  USEL UR43, UR33, 0x1, !UP0 ;  /* 0x00000001212b7887 */ /* 0x000fe2000c000000 */
[----:B------:R-:W-:Y:S01]  /*3a40*/  UMOV UR38, 0x0 ;  /* 0x0000000000267882 */ /* 0x000fe20000000000 */
[----:B------:R-:W-:Y:S01]  /*3a50*/  UMOV UR39, 0x10200010 ;  /* 0x1020001000277882 */ /* 0x000fe20000000000 */
[----:B------:R-:W-:Y:S01]  /*3a60*/  UMOV UR36, 0x0 ;  /* 0x0000000000247882 */ /* 0x000fe20000000000 */
[----:B------:R-:W-:Y:S01]  /*3a70*/  UMOV UR37, 0x10200010 ;  /* 0x1020001000257882 */ /* 0x000fe20000000000 */
[----:B------:R-:W-:Y:S01]  /*3a80*/  UMOV UR34, 0x0 ;  /* 0x0000000000227882 */ /* 0x000fe20000000000 */
[----:B------:R-:W-:Y:S01]  /*3a90*/  UMOV UR35, 0x10200010 ;  /* 0x1020001000237882 */ /* 0x000fe20000000000 */
[----:B--2---:R-:W-:-:S15]  /*3aa0*/  R2UR UR44, R0 ;  /* 0x00000000002c72ca */ /* 0x004fde00000e0000 */
.L_x_78:
[C---:B------:R-:W-:Y:S02]  /*3ab0*/  LEA R0, R8.reuse, UR26, 0x3 ;  /* 0x0000001a08007c11 */ /* 0x040fe4000f8e18ff */
[----:B------:R-:W-:Y:S02]  /*3ac0*/  SHF.L.U32 R5, R3, 0x1f, RZ ;  /* 0x0000001f03057819 */ /* 0x000fe400000006ff */
[----:B------:R-:W-:Y:S02]  /*3ad0*/  LEA R4, R8, UR26, 0x4 ;  /* 0x0000001a08047c11 */ /* 0x000fe4000f8e20ff */
[----:B------:R-:W1:Y:S02]  /*3ae0*/  SYNCS.PHASECHK.TRANS64.TRYWAIT P0, [R0+URZ+0xb0], R5 ;  /* 0x0000b005000075a7 */ /* 0x000e6400080011ff */
[----:B-1-3--:R-:W-:Y:S05]  /*3af0*/  @!P0 BRA `(.L_x_71) ;  /* 0x0000005c00808947 */ /* 0x00afea0003800000 */
.L_x_154:
[----:B-1----:R-:W1:Y:S01]  /*3b00*/  LDS.128 R4, [R4+0x140] ;  /* 0x0001400004047984 */ /* 0x002e620000000c00 */
[----:B------:R-:W-:Y:S02]  /*3b10*/  VIADD R0, R0, 0xc0 ;  /* 0x000000c000007836 */ /* 0x000fe40000000000 */
[----:B------:R-:W-:Y:S01]  /*3b20*/  VIADD R8, R8, 0x1 ;  /* 0x0000000108087836 */ /* 0x000fe20000000000 */
[----:B------:R-:W-:Y:S01]  /*3b30*/  @!PT LDS RZ, [RZ] ;  /* 0x00000000fffff984 */ /* 0x000fe20000000800 */
[----:B------:R-:W-:Y:S01]  /*3b40*/  @!PT LDS RZ, [RZ] ;  /* 0x00000000fffff984 */ /* 0x000fe20000000800 */
[----:B------:R-:W-:Y:S01]  /*3b50*/  @!PT LDS RZ, [RZ] ;  /* 0x00000000fffff984 */ /* 0x000fe20000000800 */
[----:B------:R-:W-:Y:S01]  /*3b60*/  @!PT LDS RZ, [RZ] ;  /* 0x00000000fffff984 */ /* 0x000fe20000000800 */
[----:B------:R2:W-:Y:S06]  /*3b70*/  MEMBAR.ALL.CTA ;  /* 0x0000000000007992 */ /* 0x0005ec0000008000 */
[----:B--2---:R-:W2:Y:S01]  /*3b80*/  FENCE.VIEW.ASYNC.S ;  /* 0x00000000000073c6 */ /* 0x004ea20000000000 */
[----:B------:R-:W-:-:S04]  /*3b90*/  PRMT R0, RZ, 0x654, R0 ;  /* 0x00000654ff007816 */ /* 0x000fc80000000000 */
[----:B--2---:R2:W-:Y:S01]  /*3ba0*/  SYNCS.ARRIVE.TRANS64.RED.A1T0 RZ, [R0+URZ], RZ ;  /* 0x000000ff00ff79a7 */ /* 0x0045e200081004ff */
[----:B-1----:R-:W-:Y:S01]  /*3bb0*/  LOP3.LUT P1, RZ, R6, 0x1, RZ, 0xc0, !PT ;  /* 0x0000000106ff7812 */ /* 0x002fe2000782c0ff */
[----:B--2---:R-:W-:-:S12]  /*3bc0*/  BRA.U UP3, `(.L_x_72) ;  /* 0x0000000503087547 */ /* 0x004fd8000b800000 */
[----:B------:R-:W1:Y:S01]  /*3bd0*/  LDCU UR4, c[0x0][0x38c] ;  /* 0x00007180ff0477ac */ /* 0x000e620008000800 */
[----:B------:R-:W-:Y:S02]  /*3be0*/  PLOP3.LUT P2, PT, PT, PT, PT, 0x80, 0x8 ;  /* 0x000000000008781c */ /* 0x000fe40003f4f070 */
[----:B------:R-:W-:Y:S01]  /*3bf0*/  SHF.L.U32 R5, R9, 0x1f, RZ ;  /* 0x0000001f09057819 */ /* 0x000fe200000006ff */
[----:B------:R-:W-:Y:S02]  /*3c00*/  ULEA UR31, UR32, UR26, 0x3 ;  /* 0x0000001a201f7291 */ /* 0x000fe4000f8e18ff */
[----:B------:R-:W-:Y:S02]  /*3c10*/  ULEA UR11, UR32, UR44, 0x7 ;  /* 0x0000002c200b7291 */ /* 0x000fe4000f8e38ff */
[----:B-1----:R-:W-:-:S06]  /*3c20*/  UISETP.GE.AND UP0, UPT, UR4, 0x1, UPT ;  /* 0x000000010400788c */ /* 0x002fcc000bf06270 */
[----:B------:R-:W-:-:S05]  /*3c30*/  PLOP3.LUT P0, PT, PT, PT, UP0, 0x80, 0x8 ;  /* 0x000000000008781c */ /* 0x000fca0003f0f008 */
[----:B------:R-:W-:-:S08]  /*3c40*/  @UP0 ULEA UR4, UR23, UR26, 0x3 ;  /* 0x0000001a17040291 */ /* 0x000fd0000f8e18ff */
[----:B------:R-:W-:-:S04]  /*3c50*/  @P0 SHF.L.U32 R0, R2, 0x1f, RZ ;  /* 0x0000001f02000819 */ /* 0x000fc800000006ff */
[----:B------:R1:W2:Y:S01]  /*3c60*/  @P0 SYNCS.PHASECHK.TRANS64.TRYWAIT P2, [UR4], R0 ;  /* 0x00000000ff0005a7 */ /* 0x0002a20008041104 */
[----:B------:R-:W3:Y:S02]  /*3c70*/  SYNCS.PHASECHK.TRANS64.TRYWAIT P0, [UR31+0xf0], R5 ;  /* 0x0000f005ff0075a7 */ /* 0x000ee4000800111f */
[----:B-123--:R-:W-:Y:S05]  /*3c80*/  @!P0 BRA `(.L_x_73) ;  /* 0x0000005c00308947 */ /* 0x00efea0003800000 */
.L_x_156:
[----:B------:R-:W-:Y:S01]  /*3c90*/  UMOV UR27, UR22 ;  /* 0x00000016001b7c82 */ /* 0x000fe20008000000 */
[----:B------:R-:W-:Y:S05]  /*3ca0*/  BRA.U !UP0, `(.L_x_74) ;  /* 0x0000000108c07547 */ /* 0x000fea000b800000 */
[----:B------:R-:W-:Y:S02]  /*3cb0*/  UIADD3 UR27, UPT, UPT, UR43, UR22, URZ ;  /* 0x000000162b1b7290 */ /* 0x000fe4000fffe0ff */
[----:B------:R-:W-:Y:S01]  /*3cc0*/  UPLOP3.LUT UP2, UPT, UPT, UPT, UPT, 0x40, 0x4 ;  /* 0x000000000004789c */ /* 0x000fe20003f4e870 */
[----:B------:R-:W-:Y:S01]  /*3cd0*/  UMOV UR24, UR33 ;  /* 0x0000002100187c82 */ /* 0x000fe20008000000 */
[----:B------:R-:W-:-:S09]  /*3ce0*/  UMOV UR10, UR23 ;  /* 0x00000017000a7c82 */ /* 0x000fd20008000000 */
.L_x_77:
[----:B--2---:R-:W-:Y:S01]  /*3cf0*/  ULEA UR5, UR10, UR26, 0x3 ;  /* 0x0000001a0a057291 */ /* 0x004fe2000f8e18ff */
[----:B---3--:R-:W-:Y:S11]  /*3d00*/  @P2 BRA `(.L_x_75) ;  /* 0x00000000000c2947 */ /* 0x008ff60003800000 */
[----:B-1----:R-:W-:Y:S04]  /*3d10*/  SHF.L.U32 R5, R2, 0x1f, RZ ;  /* 0x0000001f02057819 */ /* 0x002fe800000006ff */
[----:B------:R-:W1:Y:S02]  /*3d20*/  SYNCS.PHASECHK.TRANS64.TRYWAIT P0, [UR5], R5 ;  /* 0x00000005ff0075a7 */ /* 0x000e640008001105 */
[----:B-1----:R-:W-:Y:S05]  /*3d30*/  @!P0 BRA `(.L_x_76) ;  /* 0x0000005c001c8947 */ /* 0x002fea0003800000 */
.L_x_75:
[----:B------:R-:W-:Y:S01]  /*3d40*/  UISETP.NE.AND UP0, UPT, UR24, 0x1, UPT ;  /* 0x000000011800788c */ /* 0x000fe2000bf05270 */
[----:B------:R-:W-:Y:S01]  /*3d50*/  PLOP3.LUT P2, PT, PT, PT, PT, 0x80, 0x8 ;  /* 0x000000000008781c */ /* 0x000fe20003f4f070 */
[----:B------:R-:W-:Y:S02]  /*3d60*/  UIADD3 UR4, UPT, UPT, UR10, 0x1, URZ ;  /* 0x000000010a047890 */ /* 0x000fe4000fffe0ff */
[----:B------:R-:W-:Y:S02]  /*3d70*/  UIADD3 UR25, UPT, UPT, UR5, 0x40, URZ ;  /* 0x0000004005197890 */ /* 0x000fe4000fffe0ff */
[----:B------:R-:W-:Y:S01]  /*3d80*/  UISETP.NE.AND UP1, UPT, UR4, 0x8, UPT ;  /* 0x000000080400788c */ /* 0x000fe2000bf25270 */
[----:B------:R-:W-:Y:S01]  /*3d90*/  PLOP3.LUT P0, PT, PT, PT, UP0, 0x80, 0x8 ;  /* 0x000000000008781c */ /* 0x000fe20003f0f008 */
[----:B------:R-:W-:Y:S02]  /*3da0*/  UIADD3 UR22, UPT, UPT, UR22, 0x1, URZ ;  /* 0x0000000116167890 */ /* 0x000fe4000fffe0ff */
[----:B------:R-:W-:Y:S02]  /*3db0*/  USEL UR6, URZ, 0x1, UP1 ;  /* 0x00000001ff067887 */ /* 0x000fe40008800000 */
[----:B------:R-:W-:Y:S02]  /*3dc0*/  USEL UR23, UR4, URZ, UP1 ;  /* 0x000000ff04177287 */ /* 0x000fe40008800000 */
[----:B------:R-:W-:Y:S02]  /*3dd0*/  UIADD3 UR24, UPT, UPT, UR24, -0x1, URZ ;  /* 0xffffffff18187890 */ /* 0x000fe4000fffe0ff */
[----:B------:R-:W-:Y:S01]  /*3de0*/  @UP0 ULEA UR4, UR23, UR26, 0x3 ;  /* 0x0000001a17040291 */ /* 0x000fe2000f8e18ff */
[----:B------:R-:W-:Y:S01]  /*3df0*/  LOP3.LUT R2, R2, UR6, RZ, 0x3c, !PT ;  /* 0x0000000602027c12 */ /* 0x000fe2000f8e3cff */
[----:B------:R-:W-:Y:S02]  /*3e00*/  ULEA UR6, UR10, UR30, 0x9 ;  /* 0x0000001e0a067291 */ /* 0x000fe4000f8e48ff */
[----:B------:R-:W-:Y:S01]  /*3e10*/  UISETP.NE.AND UP0, UPT, UR22, UR27, UPT ;  /* 0x0000001b1600728c */ /* 0x000fe2000bf05270 */
[----:B-1----:R-:W-:Y:S01]  /*3e20*/  @P0 SHF.L.U32 R0, R2, 0x1f, RZ ;  /* 0x0000001f02000819 */ /* 0x002fe200000006ff */
[----:B------:R-:W-:Y:S02]  /*3e30*/  UIADD3 UR20, UPT, UPT, UR6, 0x2, URZ ;  /* 0x0000000206147890 */ /* 0x000fe4000fffe0ff */
[----:B------:R-:W-:Y:S01]  /*3e40*/  UIADD3 UR16, UPT, UPT, UR6, 0x4, URZ ;  /* 0x0000000406107890 */ /* 0x000fe2000fffe0ff */
[----:B------:R2:W3:Y:S01]  /*3e50*/  @P0 SYNCS.PHASECHK.TRANS64.TRYWAIT P2, [UR4], R0 ;  /* 0x00000000ff0005a7 */ /* 0x0004e20008041104 */
[----:B------:R-:W-:Y:S02]  /*3e60*/  ULEA UR4, UR10, UR29, 0xa ;  /* 0x0000001d0a047291 */ /* 0x000fe4000f8e50ff */
[----:B------:R-:W-:Y:S02]  /*3e70*/  UIADD3 UR12, UPT, UPT, UR6, 0x6, URZ ;  /* 0x00000006060c7890 */ /* 0x000fe4000fffe0ff */
[----:B------:R-:W-:Y:S02]  /*3e80*/  UIADD3 UR18, UPT, UPT, UR4, 0x2, URZ ;  /* 0x0000000204127890 */ /* 0x000fe4000fffe0ff */
[----:B------:R-:W-:Y:S02]  /*3e90*/  UIADD3 UR14, UPT, UPT, UR4, 0x4, URZ ;  /* 0x00000004040e7890 */ /* 0x000fe4000fffe0ff */
[----:B------:R-:W-:Y:S01]  /*3ea0*/  UIADD3 UR8, UPT, UPT, UR4, 0x6, URZ ;  /* 0x0000000604087890 */ /* 0x000fe2000fffe0ff */
[----:B------:R-:W-:Y:S01]  /*3eb0*/  UMOV UR7, 0x40004040 ;  /* 0x4000404000077882 */ /* 0x000fe20000000000 */
[----:B------:R-:W-:Y:S01]  /*3ec0*/  UMOV UR5, 0x40004040 ;  /* 0x4000404000057882 */ /* 0x000fe20000000000 */
[----:B------:R-:W-:Y:S01]  /*3ed0*/  UMOV UR21, 0x40004040 ;  /* 0x4000404000157882 */ /* 0x000fe20000000000 */
[----:B------:R2:W-:Y:S01]  /*3ee0*/  UTCQMMA.2CTA gdesc[UR4], gdesc[UR6], tmem[UR11], tmem[UR40], idesc[UR41], UP2 ;  /* 0x00ff2806040075ea */ /* 0x0005e2000920030b */
[----:B------:R-:W-:Y:S01]  /*3ef0*/  UPLOP3.LUT UP2, UPT, UPT, UPT, UPT, 0x80, 0x8 ;  /* 0x000000000008789c */ /* 0x000fe20003f4f070 */
[----:B------:R-:W-:Y:S01]  /*3f00*/  UMOV UR19, 0x40004040 ;  /* 0x4000404000137882 */ /* 0x000fe20000000000 */
[----:B------:R-:W-:Y:S01]  /*3f10*/  UMOV UR17, 0x40004040 ;  /* 0x4000404000117882 */ /* 0x000fe20000000000 */
[----:B------:R2:W-:Y:S01]  /*3f20*/  UTCQMMA.2CTA gdesc[UR18], gdesc[UR20], tmem[UR11], tmem[UR38], idesc[UR39], UPT ;  /* 0x00ff2614120075ea */ /* 0x0005e2000ba0030b */
[----:B------:R-:W-:Y:S01]  /*3f30*/  UMOV UR15, 0x40004040 ;  /* 0x40004040000f7882 */ /* 0x000fe20000000000 */
[----:B------:R-:W-:Y:S01]  /*3f40*/  UMOV UR13, 0x40004040 ;  /* 0x40004040000d7882 */ /* 0x000fe20000000000 */
[----:B------:R-:W-:Y:S01]  /*3f50*/  UMOV UR9, 0x40004040 ;  /* 0x4000404000097882 */ /* 0x000fe20000000000 */
[----:B------:R2:W-:Y:S01]  /*3f60*/  UTCQMMA.2CTA gdesc[UR14], gdesc[UR16], tmem[UR11], tmem[UR36], idesc[UR37], UPT ;  /* 0x00ff24100e0075ea */ /* 0x0005e2000ba0030b */
[----:B------:R2:W-:Y:S01]  /*3f70*/  UTCQMMA.2CTA gdesc[UR8], gdesc[UR12], tmem[UR11], tmem[UR34], idesc[UR35], UPT ;  /* 0x00ff220c080075ea */ /* 0x0005e2000ba0030b */
[----:B------:R2:W-:Y:S01]  /*3f80*/  UTCBAR.2CTA.MULTICAST [UR25], URZ, UR28 ;  /* 0x000000ff190073e9 */ /* 0x0005e2000820081c */
[----:B------:R-:W-:Y:S01]  /*3f90*/  UMOV UR10, UR23 ;  /* 0x00000017000a7c82 */ /* 0x000fe20008000000 */
[----:B------:R-:W-:Y:S05]  /*3fa0*/  BRA.U UP0, `(.L_x_77) ;  /* 0xfffffffd00507547 */ /* 0x000fea000b83ffff */
.L_x_74:
[----:B--2---:R-:W-:Y:S01]  /*3fb0*/  UIADD3 UR4, UPT, UPT, UR31, 0xd0, URZ ;  /* 0x000000d01f047890 */ /* 0x004fe2000fffe0ff */
[----:B------:R-:W-:-:S08]  /*3fc0*/  UMOV UR22, UR27 ;  /* 0x0000001b00167c82 */ /* 0x000fd00008000000 */
[----:B------:R2:W-:Y:S01]  /*3fd0*/  UTCBAR.2CTA.MULTICAST [UR4], URZ, UR42 ;  /* 0x000000ff040073e9 */ /* 0x0005e2000820082a */
[----:B------:R-:W-:Y:S02]  /*3fe0*/  NOP ;  /* 0x0000000000007918 */ /* 0x000fe40000000000 */
.L_x_72:
[----:B--2---:R-:W-:Y:S01]  /*3ff0*/  UIADD3 UR4, UPT, UPT, UR32, 0x1, URZ ;  /* 0x0000000120047890 */ /* 0x004fe2000fffe0ff */
[----:B------:R-:W-:-:S03]  /*4000*/  ISETP.NE.AND P0, PT, R8, 0x2, PT ;  /* 0x000000020800780c */ /* 0x000fc60003f05270 */
[----:B------:R-:W-:Y:S01]  /*4010*/  UISETP.NE.AND UP0, UPT, UR4, 0x4, UPT ;  /* 0x000000040400788c */ /* 0x000fe2000bf05270 */
[----:B-1----:R-:W-:Y:S02]  /*4020*/  SEL R0, RZ, 0x1, P0 ;  /* 0x00000001ff007807 */ /* 0x002fe40000000000 */
[----:B------:R-:W-:Y:S01]  /*4030*/  SEL R8, R8, RZ, P0 ;  /* 0x000000ff08087207 */ /* 0x000fe20000000000 */
[----:B------:R-:W-:Y:S01]  /*4040*/  USEL UR5, URZ, 0x1, UP0 ;  /* 0x00000001ff057887 */ /* 0x000fe20008000000 */
[----:B------:R-:W-:Y:S01]  /*4050*/  LOP3.LUT R3, R3, R0, RZ, 0x3c, !PT ;  /* 0x0000000003037212 */ /* 0x000fe200078e3cff */
[----:B------:R-:W-:-:S04]  /*4060*/  USEL UR32, UR4, URZ, UP0 ;  /* 0x000000ff04207287 */ /* 0x000fc80008000000 */
[----:B------:R-:W-:Y:S01]  /*4070*/  LOP3.LUT R9, R9, UR5, RZ, 0x3c, !PT ;  /* 0x0000000509097c12 */ /* 0x000fe2000f8e3cff */
[----:B------:R-:W-:Y:S07]  /*4080*/  @P1 BRA `(.L_x_78) ;  /* 0xfffffff800881947 */ /* 0x000fee000383ffff */
[----:B------:R-:W1:Y:S01]  /*4090*/  S2UR UR8, SR_CgaCtaId ;  /* 0x00000000000879c3 */ /* 0x000e620000008800 */
[----:B------:R-:W-:Y:S01]  /*40a0*/  ELECT P0, URZ, PT ;  /* 0x0000000000ff782f */ /* 0x000fe20003800000 */
[----:B------:R-:W-:Y:S01]  /*40b0*/  HFMA2 R0, -RZ, RZ, 0, 5.9604644775390625e-08 ;  /* 0x00000001ff007431 */ /* 0x000fe200000001ff */
[----:B------:R-:W-:-:S05]  /*40c0*/  UMOV UR4, 0x40 ;  /* 0x0000004000047882 */ /* 0x000fca0000000000 */
[----:B------:R-:W-:Y:S01]  /*40d0*/  UVIRTCOUNT.DEALLOC.SMPOOL 0x80 ;  /* 0x000000800000784c */ /* 0x000fe20000000000 */
[----:B------:R-:W-:Y:S02]  /*40e0*/  UISETP.NE.AND UP1, UPT, UR46, URZ, UPT ;  /* 0x000000ff2e00728c */ /* 0x000fe4000bf25270 */
[----:B-1----:R-:W-:-:S09]  /*40f0*/  ULEA UR8, UR8, UR4, 0x18 ;  /* 0x0000000408087291 */ /* 0x002fd2000f8ec0ff */
[----:B------:R1:W-:Y:S01]  /*4100*/  @P0 STS.U8 [UR8+0x1c], R0 ;  /* 0x00001c00ff000988 */ /* 0x0003e20008000008 */
[----:B------:R-:W-:Y:S05]  /*4110*/  BRA.U UP1, `(.L_x_79) ;  /* 0x0000000101a07547 */ /* 0x000fea000b800000 */
[----:B------:R-:W-:Y:S01]  /*4120*/  UIADD3 UR7, UPT, UPT, UR26, 0xf0, URZ ;  /* 0x000000f01a077890 */ /* 0x000fe2000fffe0ff */
[----:B------:R-:W-:-:S03]  /*4130*/  SHF.L.U32 R3, R9, 0x1f, RZ ;  /* 0x0000001f09037819 */ /* 0x000fc600000006ff */
[----:B------:R-:W-:-:S09]  /*4140*/  ULEA UR4, UR32, UR7, 0x3 ;  /* 0x0000000720047291 */ /* 0x000fd2000f8e18ff */
[----:B------:R-:W2:Y:S02]  /*4150*/  SYNCS.PHASECHK.TRANS64.TRYWAIT P0, [UR4], R3 ;  /* 0x00000003ff0075a7 */ /* 0x000ea40008001104 */
[----:B--2---:R-:W-:Y:S05]  /*4160*/  @!P0 BRA `(.L_x_80) ;  /* 0x0000005800288947 */ /* 0x004fea0003800000 */
.L_x_159:
        /* <DEDUP_REMOVED lines=9> */
.L_x_161:
        /* <DEDUP_REMOVED lines=9> */
.L_x_163:
[----:B------:R-:W-:-:S04]  /*4290*/  UIADD3 UR4, UPT, UPT, UR4, 0x1, URZ ;  /* 0x0000000104047890 */ /* 0x000fc8000fffe0ff */
[----:B------:R-:W-:-:S04]  /*42a0*/  UISETP.NE.AND UP0, UPT, UR4, 0x4, UPT ;  /* 0x000000040400788c */ /* 0x000fc8000bf05270 */
[----:B------:R-:W-:Y:S02]  /*42b0*/  USEL UR5, URZ, 0x1, UP0 ;  /* 0x00000001ff057887 */ /* 0x000fe40008000000 */
[----:B------:R-:W-:-:S04]  /*42c0*/  USEL UR4, UR4, URZ, UP0 ;  /* 0x000000ff04047287 */ /* 0x000fc80008000000 */
[----:B------:R-:W-:Y:S01]  /*42d0*/  ULEA UR4, UR4, UR7, 0x3 ;  /* 0x0000000704047291 */ /* 0x000fe2000f8e18ff */
[----:B-1----:R-:W-:-:S04]  /*42e0*/  LOP3.LUT R3, R2, UR5, RZ, 0x3c, !PT ;  /* 0x0000000502037c12 */ /* 0x002fc8000f8e3cff */
[----:B------:R-:W-:Y:S01]  /*42f0*/  SHF.L.U32 R3, R3, 0x1f, RZ ;  /* 0x0000001f03037819 */ /* 0x000fe200000006ff */
[----:B------:R-:W-:-:S04]  /*4300*/  IMAD.U32 R0, RZ, RZ, UR4 ;  /* 0x00000004ff007e24 */ /* 0x000fc8000f8e00ff */
[----:B------:R1:W2:Y:S03]  /*4310*/  SYNCS.PHASECHK.TRANS64.TRYWAIT P0, [R0+URZ], R3 ;  /* 0x00000003000075a7 */ /* 0x0002a600080011ff */
[----:B--2---:R-:W-:Y:S05]  /*4320*/  @!P0 NANOSLEEP.SYNCS 0x989680 ;  /* 0x009896800000895d */ /* 0x004fea0003900000 */
[----:B------:R-:W2:Y:S02]  /*4330*/  @!P0 SYNCS.PHASECHK.TRANS64 P0, [R0+URZ], R3 ;  /* 0x00000003000085a7 */ /* 0x000ea400080010ff */
[----:B--2---:R-:W-:Y:S05]  /*4340*/  @P0 BRA `(.L_x_83) ;  /* 0x0000000000200947 */ /* 0x004fea0003800000 */
.L_x_84:
[----:B--2---:R2:W4:Y:S02]  /*4350*/  SYNCS.PHASECHK.TRANS64.TRYWAIT P0, [R0+URZ], R3 ;  /* 0x00000003000075a7 */ /* 0x00452400080011ff */
[----:B----4-:R-:W-:Y:S05]  /*4360*/  @!P0 NANOSLEEP.SYNCS 0x989680 ;  /* 0x009896800000895d */ /* 0x010fea0003900000 */
[----:B------:R-:W4:Y:S02]  /*4370*/  @!P0 SYNCS.PHASECHK.TRANS64 P0, [R0+URZ], R3 ;  /* 0x00000003000085a7 */ /* 0x000f2400080010ff */
[----:B----4-:R-:W-:Y:S05]  /*4380*/  @!P0 BRA `(.L_x_84) ;  /* 0xfffffffc00f08947 */ /* 0x010fea000383ffff */
[----:B------:R-:W-:Y:S05]  /*4390*/  BRA `(.L_x_83) ;  /* 0x00000000000c7947 */ /* 0x000fea0003800000 */
.L_x_79:
[----:B------:R-:W-:-:S04]  /*43a0*/  UIADD3 UR4, UPT, UPT, UR26, 0x130, URZ ;  /* 0x000001301a047890 */ /* 0x000fc8000fffe0ff */
[----:B------:R-:W-:-:S09]  /*43b0*/  UPRMT UR4, UR45, 0x654, UR4 ;  /* 0x000006542d047896 */ /* 0x000fd20008000004 */
[----:B------:R-:W-:Y:S03]  /*43c0*/  SYNCS.ARRIVE.TRANS64.RED.A1T0 RZ, [UR4], RZ ;  /* 0x000000ffffff79a7 */ /* 0x000fe60008100404 */
.L_x_83:
[----:B-12---:R-:W-:Y:S01]  /*43d0*/  SHF.L.U32 R3, RZ, 0x1f, RZ ;  /* 0x0000001fff037819 */ /* 0x006fe200000006ff */
[----:B------:R-:W-:Y:S01]  /*43e0*/  UIADD3 UR4, UPT, UPT, UR26, 0x130, URZ ;  /* 0x000001301a047890 */ /* 0x000fe2000fffe0ff */
[----:B------:R-:W-:Y:S02]  /*43f0*/  PLOP3.LUT P0, PT, PT, PT, UP1, 0x80, 0x8 ;  /* 0x000000000008781c */ /* 0x000fe40003f0f018 */
[----:B------:R-:W1:Y:S02]  /*4400*/  SYNCS.PHASECHK.TRANS64.TRYWAIT P1, [UR26+0x130], R3 ;  /* 0x00013003ff0075a7 */ /* 0x000e64000802111a */
[----:B-1----:R-:W-:Y:S09]  /*4410*/  @!P1 BRA `(.L_x_85) ;  /* 0x0000005400c49947 */ /* 0x002ff20003800000 */
.L_x_165:
[----:B------:R-:W-:Y:S01]  /*4420*/  @!UP1 UPRMT UR4, UR45, 0x654, UR4 ;  /* 0x000006542d049896 */ /* 0x000fe20008000004 */
[----:B------:R-:W-:Y:S01]  /*4430*/  UMOV UR5, 0xffff ;  /* 0x0000ffff00057882 */ /* 0x000fe20000000000 */
[----:B------:R-:W-:-:S07]  /*4440*/  UMOV UR6, 0x1 ;  /* 0x0000000100067882 */ /* 0x000fce0000000000 */
[----:B------:R-:W-:Y:S01]  /*4450*/  @!P0 SYNCS.ARRIVE.TRANS64.RED.A1T0 RZ, [UR4], RZ ;  /* 0x000000ffffff89a7 */ /* 0x000fe20008100404 */
[----:B------:R-:W-:Y:S01]  /*4460*/  NOP ;  /* 0x0000000000007918 */ /* 0x000fe20000000000 */
[----:B-1----:R-:W1:Y:S01]  /*4470*/  LDS R0, [UR8+0x14] ;  /* 0x00001408ff007984 */ /* 0x002e620008000800 */
[----:B------:R-:W-:-:S04]  /*4480*/  ULOP3.LUT UR4, UR44, 0xffff, URZ, 0xc0, !UPT ;  /* 0x0000ffff2c047892 */ /* 0x000fc8000f8ec0ff */
[----:B------:R-:W-:-:S04]  /*4490*/  USHF.R.U32.HI UR4, URZ, 0x5, UR4 ;  /* 0x00000005ff047899 */ /* 0x000fc80008011604 */
[----:B------:R-:W-:Y:S02]  /*44a0*/  USHF.L.U32 UR5, UR5, UR4, URZ ;  /* 0x0000000405057299 */ /* 0x000fe400080006ff */
[----:B------:R-:W-:-:S04]  /*44b0*/  USHF.L.U32 UR4, UR6, UR4, URZ ;  /* 0x0000000406047299 */ /* 0x000fc800080006ff */
[----:B-1----:R-:W-:-:S04]  /*44c0*/  LOP3.LUT R0, R0, UR5, RZ, 0xc0, !PT ;  /* 0x0000000500007c12 */ /* 0x002fc8000f8ec0ff */
[----:B------:R-:W-:-:S13]  /*44d0*/  ISETP.NE.AND P0, PT, R0, UR5, PT ;  /* 0x0000000500007c0c */ /* 0x000fda000bf05270 */
[----:B------:R-:W-:Y:S05]  /*44e0*/  @P0 BRA `(.L_x_86) ;  /* 0x0000000000580947 */ /* 0x000fea0003800000 */
[----:B------:R-:W1:Y:S02]  /*44f0*/  LDS R0, [UR8+0x18] ;  /* 0x00001808ff007984 */ /* 0x000e640008000800 */
[----:B-1----:R-:W-:-:S04]  /*4500*/  LOP3.LUT R0, R0, UR4, RZ, 0xc0, !PT ;  /* 0x0000000400007c12 */ /* 0x002fc8000f8ec0ff */
[----:B------:R-:W-:-:S13]  /*4510*/  ISETP.NE.AND P0, PT, R0, UR4, PT ;  /* 0x0000000400007c0c */ /* 0x000fda000bf05270 */
[----:B------:R-:W-:Y:S05]  /*4520*/  @P0 BRA `(.L_x_87) ;  /* 0x00000000003c0947 */ /* 0x000fea0003800000 */
[----:B------:R-:W1:Y:S01]  /*4530*/  S2R R2, SR_LANEID ;  /* 0x0000000000027919 */ /* 0x000e620000000000 */
[----:B------:R-:W-:Y:S01]  /*4540*/  ULOP3.LUT UR5, URZ, UR5, URZ, 0x33, !UPT ;  /* 0x00000005ff057292 */ /* 0x000fe2000f8e33ff */
[----:B------:R-:W-:Y:S01]  /*4550*/  LOP3.LUT R4, RZ, UR4, RZ, 0x33, !PT ;  /* 0x00000004ff047c12 */ /* 0x000fe2000f8e33ff */
[----:B------:R-:W-:Y:S02]  /*4560*/  VOTEU.ANY UR4, UPT, PT ;  /* 0x0000000000047886 */ /* 0x000fe400038e0100 */
[----:B------:R-:W-:Y:S01]  /*4570*/  UFLO.U32 UR4, UR4 ;  /* 0x00000004000472bd */ /* 0x000fe200080e0000 */
[----:B------:R-:W2:Y:S01]  /*4580*/  REDUX UR6, R4 ;  /* 0x00000000040673c4 */ /* 0x000ea20000000000 */
[----:B------:R-:W-:-:S06]  /*4590*/  IMAD.U32 R0, RZ, RZ, UR5 ;  /* 0x00000005ff007e24 */ /* 0x000fcc000f8e00ff */
[----:B------:R4:W-:Y:S01]  /*45a0*/  UTCATOMSWS.AND URZ, UR5 ;  /* 0x0000000500ff79e3 */ /* 0x0009e20008000000 */
[----:B------:R-:W3:Y:S01]  /*45b0*/  REDUX UR7, R0 ;  /* 0x00000000000773c4 */ /* 0x000ee20000000000 */
[----:B-1----:R-:W-:Y:S01]  /*45c0*/  ISETP.EQ.U32.AND P0, PT, R2, UR4, PT ;  /* 0x0000000402007c0c */ /* 0x002fe2000bf02070 */
[----:B--2---:R-:W-:Y:S01]  /*45d0*/  IMAD.U32 R2, RZ, RZ, UR6 ;  /* 0x00000006ff027e24 */ /* 0x004fe2000f8e00ff */
[----:B---3--:R-:W-:-:S11]  /*45e0*/  MOV R3, UR7 ;  /* 0x0000000700037c02 */ /* 0x008fd60008000f00 */
[----:B------:R4:W-:Y:S04]  /*45f0*/  @P0 ATOMS.AND RZ, [UR8+0x14], R3 ;  /* 0x00001403ffff098c */ /* 0x0009e8000a800008 */
[----:B------:R4:W-:Y:S01]  /*4600*/  @P0 ATOMS.AND RZ, [UR8+0x18], R2 ;  /* 0x00001802ffff098c */ /* 0x0009e2000a800008 */
[----:B------:R-:W-:Y:S05]  /*4610*/  BRA `(.L_x_88) ;  /* 0x0000000000147947 */ /* 0x000fea0003800000 */
.L_x_87:
[----:B------:R-:W-:Y:S02]  /*4620*/  MOV R2, 0x4640 ;  /* 0x0000464000027802 */ /* 0x000fe40000000f00 */
[----:B---3-5:R-:W-:Y:S05]  /*4630*/  CALL.REL.NOINC `($__internal_0_$__cuda_sm10x_tcgen05_guardrail_trap_col_being_dealloced_not_returned_by_alloc) ;  /* 0x0000005800187944 */ /* 0x028fea0003c00000 */
[----:B------:R-:W-:Y:S05]  /*4640*/  BRA `(.L_x_88) ;  /* 0x0000000000087947 */ /* 0x000fea0003800000 */
.L_x_86:
[----:B------:R-:W-:Y:S02]  /*4650*/  MOV R2, 0x4670 ;  /* 0x0000467000027802 */ /* 0x000fe40000000f00 */
[----:B---3-5:R-:W-:Y:S05]  /*4660*/  CALL.REL.NOINC `($__internal_2_$__cuda_sm10x_tcgen05_guardrail_trap_unallocated_columns_being_dealloced) ;  /* 0x0000005800247944 */ /* 0x028fea0003c00000 */
.L_x_88:
[----:B------:R-:W-:Y:S01]  /*4670*/  NOP ;  /* 0x0000000000007918 */ /* 0x000fe20000000000 */
[----:B----4-:R-:W-:Y:S05]  /*4680*/  EXIT ;  /* 0x000000000000794d */ /* 0x010fea0003800000 */
.L_x_59:
[----:B------:R-:W-:-:S09]  /*4690*/  UISETP.NE.OR UP0, UPT, UR21, 0x3, !UP4 ;  /* 0x000000031500788c */ /* 0x000fd2000e705670 */
[----:B------:R-:W-:Y:S05]  /*46a0*/  BRA.U UP0, `(.L_x_89) ;  /* 0x0000000d00a47547 */ /* 0x000fea000b800000 */
[----:B------:R-:W2:Y:S01]  /*46b0*/  LDCU.64 UR4, c[0x0][0x888] ;  /* 0x00011100ff0477ac */ /* 0x000ea20008000a00 */
[----:B------:R-:W3:Y:S01]  /*46c0*/  LDC.64 R12, c[0x0][0x348] ;  /* 0x0000d200ff0c7b82 */ /* 0x000ee20000000a00 */
[----:B------:R-:W-:Y:S02]  /*46d0*/  HFMA2 R9, -RZ, RZ, 0, 0 ;  /* 0x00000000ff097431 */ /* 0x000fe400000001ff */
[----:B------:R-:W-:Y:S01]  /*46e0*/  IMAD.MOV.U32 R11, RZ, RZ, 0x1 ;  /* 0x00000001ff0b7424 */ /* 0x000fe200078e00ff */
[----:B------:R-:W4:Y:S01]  /*46f0*/  LDCU UR30, c[0x0][0x370] ;  /* 0x00006e00ff1e77ac */ /* 0x000f220008000800 */
[----:B------:R-:W-:Y:S01]  /*4700*/  IMAD.MOV.U32 R10, RZ, RZ, RZ ;  /* 0x000000ffff0a7224 */ /* 0x000fe200078e00ff */
[----:B------:R-:W-:Y:S01]  /*4710*/  MOV R3, 0x2000 ;  /* 0x0000200000037802 */ /* 0x000fe20000000f00 */
[----:B------:R-:W4:Y:S01]  /*4720*/  LDCU.128 UR44, c[0x0][0xb10] ;  /* 0x00016200ff2c77ac */ /* 0x000f220008000c00 */
[----:B------:R-:W1:Y:S01]  /*4730*/  LDCU UR27, c[0x0][0x374] ;  /* 0x00006e80ff1b77ac */ /* 0x000e620008000800 */
[----:B------:R-:W1:Y:S01]  /*4740*/  LDCU.64 UR28, c[0x0][0x890] ;  /* 0x00011200ff1c77ac */ /* 0x000e620008000a00 */
[----:B------:R-:W1:Y:S01]  /*4750*/  LDCU UR15, c[0x0][0xb0c] ;  /* 0x00016180ff0f77ac */ /* 0x000e620008000800 */
[----:B--2---:R-:W-:Y:S01]  /*4760*/  UISETP.NE.U32.AND UP0, UPT, UR4, URZ, UPT ;  /* 0x000000ff0400728c */ /* 0x004fe2000bf05070 */
[----:B------:R-:W2:Y:S01]  /*4770*/  LDCU UR38, c[0x0][0xb20] ;  /* 0x00016400ff2677ac */ /* 0x000ea20008000800 */
[----:B------:R-:W2:Y:S01]  /*4780*/  LDCU UR4, c[0x0][0xb30] ;  /* 0x00016600ff0477ac */ /* 0x000ea20008000800 */
[----:B------:R-:W-:Y:S01]  /*4790*/  UMOV UR21, 0x400 ;  /* 0x0000040000157882 */ /* 0x000fe20000000000 */
[----:B----4-:R-:W-:-:S02]  /*47a0*/  UIMAD.WIDE.U32 UR6, UR30, UR44, URZ ;  /* 0x0000002c1e0672a5 */ /* 0x010fc4000f8e00ff */
[----:B-1----:R-:W-:Y:S02]  /*47b0*/  UIMAD.WIDE.U32 UR8, UR27, UR47, URZ ;  /* 0x0000002f1b0872a5 */ /* 0x002fe4000f8e00ff */
[----:B------:R-:W-:Y:S02]  /*47c0*/  ULEA UR21, UR48, UR21, 0x18 ;  /* 0x0000001530157291 */ /* 0x000fe4000f8ec0ff */
[----:B------:R-:W-:Y:S02]  /*47d0*/  UISETP.NE.U32.AND UP6, UPT, UR28, URZ, UPT ;  /* 0x000000ff1c00728c */ /* 0x000fe4000bfc5070 */
[----:B------:R-:W-:Y:S02]  /*47e0*/  UIADD3 UR31, UPT, UPT, UR21, 0x88, URZ ;  /* 0x00000088151f7890 */ /* 0x000fe4000fffe0ff */
[----:B------:R-:W-:Y:S02]  /*47f0*/  UIADD3 UR17, UPT, UPT, UR21, 0x80, URZ ;  /* 0x0000008015117890 */ /* 0x000fe4000fffe0ff */
[----:B------:R-:W-:-:S02]  /*4800*/  UISETP.NE.AND.EX UP5, UPT, UR5, URZ, UPT, UP0 ;  /* 0x000000ff0500728c */ /* 0x000fc4000bfa5300 */
[----:B------:R-:W-:Y:S01]  /*4810*/  UISETP.NE.AND UP0, UPT, UR42, 0x1, UPT ;  /* 0x000000012a00788c */ /* 0x000fe2000bf05270 */
[----:B------:R-:W-:Y:S01]  /*4820*/  UMOV UR35, UR7 ;  /* 0x0000000700237c82 */ /* 0x000fe20008000000 */
[----:B------:R-:W-:Y:S01]  /*4830*/  UMOV UR34, UR9 ;  /* 0x0000000900227c82 */ /* 0x000fe20008000000 */
[----:B------:R-:W-:Y:S02]  /*4840*/  UISETP.NE.AND UP0, UPT, UR15, 0x1, UPT ;  /* 0x000000010f00788c */ /* 0x000fe4000bf05270 */
[----:B------:R-:W-:Y:S02]  /*4850*/  UPLOP3.LUT UP4, UPT, UPT, UPT, UPT, 0x40, 0x4 ;  /* 0x000000000004789c */ /* 0x000fe40003f8e870 */
[----:B------:R-:W-:Y:S01]  /*4860*/  UISETP.GE.AND UP2, UPT, UR42, 0x1, UPT ;  /* 0x000000012a00788c */ /* 0x000fe2000bf46270 */
[----:B------:R-:W1:Y:S01]  /*4870*/  LDCU.64 UR22, c[0x0][0xb28] ;  /* 0x00016500ff1677ac */ /* 0x000e620008000a00 */
[----:B------:R-:W-:Y:S02]  /*4880*/  UISETP.NE.AND.EX UP6, UPT, UR29, URZ, UPT, UP6 ;  /* 0x000000ff1d00728c */ /* 0x000fe4000bfc5360 */
[----:B------:R-:W-:-:S02]  /*4890*/  UPRMT UR31, UR48, 0x654, UR31 ;  /* 0x00000654301f7896 */ /* 0x000fc4000800001f */
[----:B------:R-:W-:Y:S02]  /*48a0*/  UPRMT UR33, UR48, 0x654, UR17 ;  /* 0x0000065430217896 */ /* 0x000fe40008000011 */
[----:B------:R-:W-:Y:S02]  /*48b0*/  USHF.R.U32.HI UR35, URZ, UR45, UR35 ;  /* 0x0000002dff237299 */ /* 0x000fe40008011623 */
[----:B--2---:R-:W-:Y:S02]  /*48c0*/  USHF.R.U32.HI UR34, URZ, UR38, UR34 ;  /* 0x00000026ff227299 */ /* 0x004fe40008011622 */
[----:B------:R-:W-:Y:S02]  /*48d0*/  UISETP.NE.AND UP0, UPT, UR46, 0x1, UPT ;  /* 0x000000012e00788c */ /* 0x000fe4000bf05270 */
[----:B---3--:R-:W-:-:S11]  /*48e0*/  UISETP.NE.AND UP3, UPT, UR4, 0x1, UPT ;  /* 0x000000010400788c */ /* 0x008fd6000bf65270 */
.L_x_98:
[C---:B------:R-:W-:Y:S02]  /*48f0*/  LEA R8, R10.reuse, UR21, 0x3 ;  /* 0x000000150a087c11 */ /* 0x040fe4000f8e18ff */
[----:B------:R-:W-:Y:S02]  /*4900*/  SHF.L.U32 R5, R9, 0x1f, RZ ;  /* 0x0000001f09057819 */ /* 0x000fe400000006ff */
[----:B------:R-:W-:Y:S02]  /*4910*/  LEA R6, R10, UR21, 0x4 ;  /* 0x000000150a067c11 */ /* 0x000fe4000f8e20ff */
[----:B--2---:R-:W2:Y:S02]  /*4920*/  SYNCS.PHASECHK.TRANS64.TRYWAIT P0, [R8+URZ+0xb0], R5 ;  /* 0x0000b005080075a7 */ /* 0x004ea400080011ff */
[----:B--2---:R-:W-:Y:S05]  /*4930*/  @!P0 BRA `(.L_x_90) ;  /* 0x0000005000948947 */ /* 0x004fea0003800000 */
.L_x_166:
[----:B--2---:R-:W2:Y:S01]  /*4940*/  LDS.128 R4, [R6+0x140] ;  /* 0x0001400006047984 */ /* 0x004ea20000000c00 */
[----:B------:R-:W-:Y:S01]  /*4950*/  UISETP.GE.AND UP0, UPT, UR42, 0x1, UPT ;  /* 0x000000012a00788c */ /* 0x000fe2000bf06270 */
[----:B------:R-:W-:Y:S01]  /*4960*/  @!PT LDS RZ, [RZ] ;  /* 0x00000000fffff984 */ /* 0x000fe20000000800 */
[----:B------:R-:W-:Y:S01]  /*4970*/  @!PT LDS RZ, [RZ] ;  /* 0x00000000fffff984 */ /* 0x000fe20000000800 */
[----:B------:R-:W-:Y:S01]  /*4980*/  @!PT LDS RZ, [RZ] ;  /* 0x00000000fffff984 */ /* 0x000fe20000000800 */
[----:B------:R-:W-:Y:S01]  /*4990*/  @!PT LDS RZ, [RZ] ;  /* 0x00000000fffff984 */ /* 0x000fe20000000800 */
[----:B------:R3:W-:Y:S06]  /*49a0*/  MEMBAR.ALL.CTA ;  /* 0x0000000000007992 */ /* 0x0007ec0000008000 */
[----:B---3--:R-:W3:Y:S01]  /*49b0*/  FENCE.VIEW.ASYNC.S ;  /* 0x00000000000073c6 */ /* 0x008ee20000000000 */
[----:B--2---:R-:W-:Y:S11]  /*49c0*/  LOP3.LUT P0, RZ, R6, 0x1, RZ, 0xc0, !PT ;  /* 0x0000000106ff7812 */ /* 0x004ff6000780c0ff */
[----:B------:R-:W-:Y:S02]  /*49d0*/  @!UPT UIADD3 URZ, UPT, UPT, URZ, URZ, URZ ;  /* 0x000000fffffff290 */ /* 0x000fe4000fffe0ff */
[----:B---3--:R-:W-:Y:S01]  /*49e0*/  VOTEU.ANY UP2, P0 ;  /* 0x0000000000ff7886 */ /* 0x008fe20000040100 */
[----:B------:R-:W-:Y:S11]  /*49f0*/  PLOP3.LUT P0, PT, PT, PT, UP2, 0x80, 0x8 ;  /* 0x000000000008781c */ /* 0x000ff60003f0f028 */
[----:B------:R-:W-:Y:S02]  /*4a00*/  @!UPT UIADD3 URZ, UPT, UPT, URZ, URZ, URZ ;  /* 0x000000fffffff290 */ /* 0x000fe4000fffe0ff */
[----:B------:R-:W-:Y:S02]  /*4a10*/  @P0 SHF.R.U32.HI R0, RZ, 0x10, R5 ;  /* 0x00000010ff000819 */ /* 0x000fe40000011605 */
[----:B------:R-:W-:Y:S02]  /*4a20*/  @P0 MOV R2, R4 ;  /* 0x0000000400020202 */ /* 0x000fe40000000f00 */
[----:B------:R-:W-:Y:S01]  /*4a30*/  @P0 R2UR UR4, R0 ;  /* 0x00000000000402ca */ /* 0x000fe200000e0000 */
[----:B------:R-:W-:Y:S01]  /*4a40*/  VIADD R0, R8, 0xc0 ;  /* 0x000000c008007836 */ /* 0x000fe20000000000 */
[----:B------:R-:W-:Y:S02]  /*4a50*/  @P0 LOP3.LUT R4, R5, 0xffff, RZ, 0xc0, !PT ;  /* 0x0000ffff05040812 */ /* 0x000fe400078ec0ff */
[----:B------:R-:W-:Y:S02]  /*4a60*/  @P0 R2UR UR6, R2 ;  /* 0x00000000020602ca */ /* 0x000fe400000e0000 */
[----:B------:R-:W-:Y:S02]  /*4a70*/  PRMT R0, RZ, 0x654, R0 ;  /* 0x00000654ff007816 */ /* 0x000fe40000000000 */
[----:B------:R-:W-:Y:S02]  /*4a80*/  @P0 R2UR UR5, R4 ;  /* 0x00000000040502ca */ /* 0x000fe400000e0000 */
[----:B------:R2:W-:Y:S03]  /*4a90*/  SYNCS.ARRIVE.TRANS64.RED.A1T0 RZ, [R0+URZ], RZ ;  /* 0x000000ff00ff79a7 */ /* 0x0005e600081004ff */
[----:B------:R-:W-:Y:S04]  /*4aa0*/  @UP2 UMOV UR26, UR4 ;  /* 0x00000004001a2c82 */ /* 0x000fe80008000000 */
[----:B------:R-:W-:Y:S04]  /*4ab0*/  @UP2 UMOV UR14, UR6 ;  /* 0x00000006000e2c82 */ /* 0x000fe80008000000 */
[----:B------:R-:W-:Y:S01]  /*4ac0*/  @UP2 UMOV UR13, UR5 ;  /* 0x00000005000d2c82 */ /* 0x000fe20008000000 */
[----:B------:R-:W-:Y:S05]  /*4ad0*/  BRA.U !UP0, `(.L_x_91) ;  /* 0x0000000108c07547 */ /* 0x000fea000b800000 */
[----:B------:R-:W-:Y:S02]  /*4ae0*/  UIMAD.WIDE.U32 UR8, UR13, UR47, URZ ;  /* 0x0000002f0d0872a5 */ /* 0x000fe4000f8e00ff */
[----:B------:R-:W-:Y:S02]  /*4af0*/  UP2UR UR12, UPR, URZ, 0x4 ;  /* 0x00000004ff0c7883 */ /* 0x000fe40008000000 */
[----:B------:R-:W-:Y:S02]  /*4b00*/  UISETP.NE.AND UP2, UPT, UR46, 0x1, UPT ;  /* 0x000000012e00788c */ /* 0x000fe4000bf45270 */
[----:B------:R-:W-:Y:S02]  /*4b10*/  UIMAD.WIDE.U32 UR10, UR14, UR44, URZ ;  /* 0x0000002c0e0a72a5 */ /* 0x000fe4000f8e00ff */
[----:B------:R-:W-:Y:S02]  /*4b20*/  USEL UR4, UR27, UR34, !UP2 ;  /* 0x000000221b047287 */ /* 0x000fe4000d000000 */
[----:B------:R-:W-:Y:S02]  /*4b30*/  UISETP.NE.AND UP0, UPT, UR15, 0x1, UPT ;  /* 0x000000010f00788c */ /* 0x000fe4000bf05270 */
[----:B------:R-:W-:Y:S02]  /*4b40*/  UP2UR UR16, UPR, URZ, 0x2 ;  /* 0x00000002ff107883 */ /* 0x000fe40008000000 */
[----:B------:R-:W-:Y:S02]  /*4b50*/  UISETP.NE.AND UP1, UPT, UR42, 0x1, UPT ;  /* 0x000000012a00788c */ /* 0x000fe4000bf25270 */
[----:B-1----:R-:W-:Y:S02]  /*4b60*/  UIMAD.WIDE.U32 UR18, UR4, UR22, URZ ;  /* 0x00000016041272a5 */ /* 0x002fe4000f8e00ff */
[----:B------:R-:W-:Y:S01]  /*4b70*/  USEL UR7, UR30, UR35, !UP0 ;  /* 0x000000231e077287 */ /* 0x000fe2000c000000 */
[----:B------:R-:W-:Y:S02]  /*4b80*/  UMOV UR5, UR9 ;  /* 0x0000000900057c82 */ /* 0x000fe40008000000 */
[----:B------:R-:W-:Y:S02]  /*4b90*/  USHF.R.U32.HI UR6, URZ, UR38, UR5 ;  /* 0x00000026ff067299 */ /* 0x000fe40008011605 */
[----:B------:R-:W-:Y:S02]  /*4ba0*/  UIMAD.WIDE.U32 UR24, UR7, UR22, URZ ;  /* 0x00000016071872a5 */ /* 0x000fe4000f8e00ff */
[----:B------:R-:W-:Y:S02]  /*4bb0*/  USEL UR6, UR13, UR6, !UP2 ;  /* 0x000000060d067287 */ /* 0x000fe4000d000000 */
[----:B------:R-:W-:Y:S01]  /*4bc0*/  UISETP.NE.AND UP2, UPT, UR12, URZ, UPT ;  /* 0x000000ff0c00728c */ /* 0x000fe2000bf45270 */
[----:B------:R-:W-:Y:S01]  /*4bd0*/  UMOV UR5, UR11 ;  /* 0x0000000b00057c82 */ /* 0x000fe20008000000 */
[----:B------:R-:W-:Y:S02]  /*4be0*/  UIMAD.WIDE.U32 UR10, UR6, UR22, URZ ;  /* 0x00000016060a72a5 */ /* 0x000fe4000f8e00ff */
[----:B------:R-:W-:Y:S03]  /*4bf0*/  USHF.R.U32.HI UR8, URZ, UR45, UR5 ;  /* 0x0000002dff087299 */ /* 0x000fe60008011605 */
[----:B------:R-:W-:Y:S02]  /*4c00*/  UMOV UR5, UR19 ;  /* 0x0000001300057c82 */ /* 0x000fe40008000000 */
[----:B------:R-:W-:Y:S03]  /*4c10*/  @UP1 USHF.R.U32.HI UR4, URZ, UR23, UR5 ;  /* 0x00000017ff041299 */ /* 0x000fe60008011605 */
[----:B------:R-:W-:Y:S01]  /*4c20*/  UMOV UR5, UR25 ;  /* 0x0000001900057c82 */ /* 0x000fe20008000000 */
[----:B------:R-:W-:Y:S02]  /*4c30*/  UIMAD UR4, UR42, UR4, URZ ;  /* 0x000000042a0472a4 */ /* 0x000fe4000f8e02ff */
[----:B------:R-:W-:Y:S02]  /*4c40*/  @UP1 USHF.R.U32.HI UR7, URZ, UR23, UR5 ;  /* 0x00000017ff071299 */ /* 0x000fe40008011605 */
[----:B------:R-:W-:Y:S02]  /*4c50*/  USEL UR5, UR14, UR8, !UP0 ;  /* 0x000000080e057287 */ /* 0x000fe4000c000000 */
[----:B------:R-:W-:Y:S02]  /*4c60*/  UIMAD UR8, UR42, UR7, URZ ;  /* 0x000000072a0872a4 */ /* 0x000fe4000f8e02ff */
[----:B------:R-:W-:Y:S03]  /*4c70*/  UISETP.GE.AND UP0, UPT, UR6, UR4, UPT ;  /* 0x000000040600728c */ /* 0x000fe6000bf06270 */
[----:B------:R-:W-:Y:S01]  /*4c80*/  UMOV UR4, UR11 ;  /* 0x0000000b00047c82 */ /* 0x000fe20008000000 */
[----:B------:R-:W-:Y:S02]  /*4c90*/  UISETP.GE.OR UP0, UPT, UR5, UR8, UP0 ;  /* 0x000000080500728c */ /* 0x000fe40008706670 */
[----:B------:R-:W-:Y:S02]  /*4ca0*/  USHF.R.U32.HI UR4, URZ, UR23, UR4 ;  /* 0x00000017ff047299 */ /* 0x000fe40008011604 */
[----:B------:R-:W-:Y:S02]  /*4cb0*/  UIMAD.WIDE.U32 UR8, UR5, UR22, URZ ;  /* 0x00000016050872a5 */ /* 0x000fe4000f8e00ff */
[----:B------:R-:W-:Y:S04]  /*4cc0*/  USEL UR10, UR6, UR4, !UP1 ;  /* 0x00000004060a7287 */ /* 0x000fe8000c800000 */
[----:B------:R-:W-:Y:S01]  /*4cd0*/  UIADD3 UR11, UPT, UPT, -UR10, URZ, URZ ;  /* 0x000000ff0a0b7290 */ /* 0x000fe2000fffe1ff */
[----:B------:R-:W-:Y:S02]  /*4ce0*/  @!UP0 UMOV UR4, UR9 ;  /* 0x0000000900048c82 */ /* 0x000fe40008000000 */
[----:B------:R-:W-:Y:S02]  /*4cf0*/  @!UP0 USHF.R.U32.HI UR4, URZ, UR23, UR4 ;  /* 0x00000017ff048299 */ /* 0x000fe40008011604 */
[----:B------:R-:W-:Y:S02]  /*4d00*/  UIMAD UR8, UR42, UR11, UR6 ;  /* 0x0000000b2a0872a4 */ /* 0x000fe4000f8e0206 */
[----:B------:R-:W-:Y:S02]  /*4d10*/  @!UP0 USEL UR4, UR5, UR4, !UP1 ;  /* 0x0000000405048287 */ /* 0x000fe4000c800000 */
[----:B------:R-:W-:Y:S02]  /*4d20*/  UISETP.NE.AND UP1, UPT, UR16, URZ, UPT ;  /* 0x000000ff1000728c */ /* 0x000fe4000bf25270 */
[----:B------:R-:W-:Y:S02]  /*4d30*/  @!UP0 UIMAD UR8, UR7, UR8, UR4 ;  /* 0x00000008070882a4 */ /* 0x000fe4000f8e0204 */
[----:B------:R-:W-:Y:S02]  /*4d40*/  @!UP0 UIADD3 UR9, UPT, UPT, UR10, -UR4, URZ ;  /* 0x800000040a098290 */ /* 0x000fe4000fffe0ff */
[----:B------:R-:W-:Y:S02]  /*4d50*/  UIADD3 UR4, UPT, UPT, -UR5, URZ, URZ ;  /* 0x000000ff05047290 */ /* 0x000fe4000fffe1ff */
[----:B------:R-:W-:Y:S02]  /*4d60*/  UIADD3 UR7, UPT, UPT, -UR6, URZ, URZ ;  /* 0x000000ff06077290 */ /* 0x000fe4000fffe1ff */
[----:B------:R-:W-:Y:S02]  /*4d70*/  @!UP0 UIMAD UR6, UR9, UR42, UR5 ;  /* 0x0000002a090682a4 */ /* 0x000fe4000f8e0205 */
[----:B------:R-:W-:Y:S02]  /*4d80*/  UIMAD UR14, UR15, UR4, UR14 ;  /* 0x000000040f0e72a4 */ /* 0x000fe4000f8e020e */
[----:B------:R-:W-:Y:S01]  /*4d90*/  UIMAD UR13, UR46, UR7, UR13 ;  /* 0x000000072e0d72a4 */ /* 0x000fe2000f8e020d */
[----:B------:R-:W-:Y:S02]  /*4da0*/  @!UP0 UMOV UR5, UR8 ;  /* 0x0000000800058c82 */ /* 0x000fe40008000000 */
[----:B------:R-:W-:Y:S02]  /*4db0*/  UIMAD UR14, UR5, UR15, UR14 ;  /* 0x0000000f050e72a4 */ /* 0x000fe4000f8e020e */
[----:B------:R-:W-:Y:S11]  /*4dc0*/  UIMAD UR13, UR6, UR46, UR13 ;  /* 0x0000002e060d72a4 */ /* 0x000ff6000f8e020d */
[----:B------:R-:W-:Y:S01]  /*4dd0*/  @!UPT UIADD3 URZ, UPT, UPT, URZ, URZ, URZ ;  /* 0x000000fffffff290 */ /* 0x000fe2000fffe0ff */
.L_x_91:
[----:B------:R-:W3:Y:S01]  /*4de0*/  @!UP3 LDCU.128 UR8, c[0x0][0xb10] ;  /* 0x00016200ff08b7ac */ /* 0x000ee20008000c00 */
[----:B------:R-:W-:Y:S02]  /*4df0*/  ISETP.NE.U32.AND P0, PT, RZ, UR28, PT ;  /* 0x0000001cff007c0c */ /* 0x000fe4000bf05070 */
[----:B------:R-:W-:Y:S02]  /*4e00*/  SHF.L.U32 R4, R11, 0x1f, RZ ;  /* 0x0000001f0b047819 */ /* 0x000fe400000006ff */
[----:B------:R-:W-:Y:S01]  /*4e10*/  ISETP.NE.AND.EX P0, PT, RZ, UR29, PT, P0 ;  /* 0x0000001dff007c0c */ /* 0x000fe2000bf05300 */
[----:B------:R-:W4:Y:S01]  /*4e20*/  @!UP3 LDCU UR5, c[0x0][0xb0c] ;  /* 0x00016180ff05b7ac */ /* 0x000f220008000800 */
[----:B------:R-:W-:Y:S02]  /*4e30*/  USHF.L.U32 UR19, UR20, 0x7, URZ ;  /* 0x0000000714137899 */ /* 0x000fe400080006ff */
[----:B------:R-:W-:Y:S02]  /*4e40*/  USHF.L.U32 UR18, UR32, 0x7, URZ ;  /* 0x0000000720127899 */ /* 0x000fe400080006ff */
[----:B---3--:R-:W-:Y:S07]  /*4e50*/  UIMAD.WIDE.U32 UR6, UR14, UR8, URZ ;  /* 0x000000080e0672a5 */ /* 0x008fee000f8e00ff */
[----:B------:R-:W-:Y:S01]  /*4e60*/  @!UP3 UMOV UR4, UR7 ;  /* 0x000000070004bc82 */ /* 0x000fe20008000000 */
[----:B----4-:R-:W-:Y:S02]  /*4e70*/  @!UP3 UISETP.NE.AND UP0, UPT, UR5, 0x1, UPT ;  /* 0x000000010500b88c */ /* 0x010fe4000bf05270 */
[----:B------:R-:W-:Y:S02]  /*4e80*/  @!UP3 USHF.R.U32.HI UR4, URZ, UR9, UR4 ;  /* 0x00000009ff04b299 */ /* 0x000fe40008011604 */
[----:B------:R-:W-:Y:S02]  /*4e90*/  UIMAD.WIDE.U32 UR6, UR13, UR11, URZ ;  /* 0x0000000b0d0672a5 */ /* 0x000fe4000f8e00ff */
[----:B------:R-:W-:Y:S02]  /*4ea0*/  @!UP3 USEL UR8, UR14, UR4, !UP0 ;  /* 0x000000040e08b287 */ /* 0x000fe4000c000000 */
[----:B------:R-:W-:Y:S03]  /*4eb0*/  @!UP3 UISETP.NE.AND UP0, UPT, UR10, 0x1, UPT ;  /* 0x000000010a00b88c */ /* 0x000fe6000bf05270 */
[----:B------:R-:W-:Y:S02]  /*4ec0*/  @!UP3 UMOV UR6, UR7 ;  /* 0x000000070006bc82 */ /* 0x000fe40008000000 */
[----:B------:R-:W3:Y:S02]  /*4ed0*/  @!UP3 LDCU UR4, c[0x0][0xb20] ;  /* 0x00016400ff04b7ac */ /* 0x000ee40008000800 */
[----:B---3--:R-:W-:Y:S04]  /*4ee0*/  @!UP3 USHF.R.U32.HI UR6, URZ, UR4, UR6 ;  /* 0x00000004ff06b299 */ /* 0x008fe80008011606 */
[----:B------:R-:W-:Y:S04]  /*4ef0*/  @!UP3 USEL UR6, UR13, UR6, !UP0 ;  /* 0x000000060d06b287 */ /* 0x000fe8000c000000 */
[----:B------:R-:W-:Y:S02]  /*4f00*/  @!UP3 UIADD3 UR4, UPT, UPT, -UR8, UR6, URZ ;  /* 0x000000060804b290 */ /* 0x000fe4000fffe1ff */
[----:B------:R-:W-:Y:S02]  /*4f10*/  @!UP3 UIADD3 UR6, UPT, UPT, UR8, -UR6, URZ ;  /* 0x800000060806b290 */ /* 0x000fe4000fffe0ff */
[----:B------:R-:W-:Y:S02]  /*4f20*/  @!UP3 UIMAD UR14, UR4, UR5, UR14 ;  /* 0x00000005040eb2a4 */ /* 0x000fe4000f8e020e */
[----:B------:R-:W-:Y:S01]  /*4f30*/  @!UP3 UIMAD UR13, UR6, UR10, UR13 ;  /* 0x0000000a060db2a4 */ /* 0x000fe2000f8e020d */
[----:B------:R-:W-:Y:S11]  /*4f40*/  BRA.U UP4, `(.L_x_92) ;  /* 0x0000000104107547 */ /* 0x000ff6000b800000 */
[----:B--2---:R-:W-:Y:S04]  /*4f50*/  MOV R0, UR37 ;  /* 0x0000002500007c02 */ /* 0x004fe80008000f00 */
[----:B------:R-:W-:Y:S04]  /*4f60*/  SHF.L.U32 R5, R0, 0x1f, RZ ;  /* 0x0000001f00057819 */ /* 0x000fe800000006ff */
[----:B------:R-:W2:Y:S02]  /*4f70*/  SYNCS.PHASECHK.TRANS64.TRYWAIT P1, [UR21+0xa8], R5 ;  /* 0x0000a805ff0075a7 */ /* 0x000ea40008021115 */
[----:B--2---:R-:W-:Y:S05]  /*4f80*/  @!P1 BRA `(.L_x_93) ;  /* 0x0000004c00149947 */ /* 0x004fea0003800000 */
.L_x_92:
[----:B------:R-:W-:Y:S05]  /*4f90*/  BRA.U !UP6, `(.L_x_94) ;  /* 0x000000010e387547 */ /* 0x000fea000b800000 */
[----:B------:R-:W-:Y:S01]  /*4fa0*/  UPLOP3.LUT UP1, UPT, UPT, UPT, UP5, 0x80, 0x8 ;  /* 0x000000000008789c */ /* 0x000fe20003f2f050 */
[----:B--2---:R-:W-:Y:S01]  /*4fb0*/  HFMA2 R0, -RZ, RZ, 0, 5.9604644775390625e-08 ;  /* 0x00000001ff007431 */ /* 0x004fe200000001ff */
[----:B------:R-:W2:Y:S01]  /*4fc0*/  LDCU.64 UR8, c[0x0][0x358] ;  /* 0x00006b00ff0877ac */ /* 0x000ea20008000a00 */
[----:B------:R-:W-:Y:S03]  /*4fd0*/  IMAD.MOV.U32 R158, RZ, RZ, 0x1 ;  /* 0x00000001ff9e7424 */ /* 0x000fe600078e00ff */
[----:B------:R-:W-:Y:S05]  /*4fe0*/  PLOP3.LUT P1, PT, PT, PT, UP1, 0x80, 0x8 ;  /* 0x000000000008781c */ /* 0x000fea0003f2f018 */
[----:B------:R-:W3:Y:S01]  /*4ff0*/  @UP1 LDCU.64 UR4, c[0x0][0x888] ;  /* 0x00011100ff0417ac */ /* 0x000ee20008000a00 */
[----:B------:R-:W-:Y:S07]  /*5000*/  @UP1 UIMAD UR6, UR36, UR28, URZ ;  /* 0x0000001c240612a4 */ /* 0x000fee000f8e02ff */
[----:B------:R-:W-:Y:S01]  /*5010*/  @!P1 PRMT R158, R0, 0x7610, R158 ;  /* 0x00007610009e9816 */ /* 0x000fe2000000009e */
[----:B---3--:R-:W-:Y:S06]  /*5020*/  @UP1 UIMAD.WIDE UR4, UR6, 0x4, UR4 ;  /* 0x00000004060418a5 */ /* 0x008fec000f8e0204 */
[----:B------:R-:W-:Y:S01]  /*5030*/  IMAD.U32 R6, RZ, RZ, UR4 ;  /* 0x00000004ff067e24 */ /* 0x000fe2000f8e00ff */
[----:B------:R-:W-:Y:S04]  /*5040*/  MOV R7, UR5 ;  /* 0x0000000500077c02 */ /* 0x000fe80008000f00 */
[----:B------:R-:W3:Y:S01]  /*5050*/  @!UP1 LDCU UR4, c[0x0][0x880] ;  /* 0x00011000ff0497ac */ /* 0x000ee20008000800 */
[----:B--2--5:R4:W5:Y:S02]  /*5060*/  @P1 LDG.E R73, desc[UR8][R6.64] ;  /* 0x0000000806491981 */ /* 0x024964000c1e1900 */
[----:B---34-:R-:W-:Y:S07]  /*5070*/  @!P1 IMAD.U32 R73, RZ, RZ, UR4 ;  /* 0x00000004ff499e24 */ /* 0x018fee000f8e00ff */
.L_x_94:
[----:B-----5:R-:W-:Y:S01]  /*5080*/  @!P0 FSETP.EQ.AND P2, PT, R73, RZ, PT ;  /* 0x000000ff4900820b */ /* 0x020fe20003f42000 */
[----:B------:R-:W-:Y:S01]  /*5090*/  @!UPT UIADD3 URZ, UPT, UPT, URZ, URZ, URZ ;  /* 0x000000fffffff290 */ /* 0x000fe2000fffe0ff */
[----:B------:R-:W-:Y:S11]  /*50a0*/  @!P0 BRA `(.L_x_95) ;  /* 0x0000000000148947 */ /* 0x000ff60003800000 */
[----:B------:R-:W-:Y:S02]  /*50b0*/  LOP3.LUT P0, RZ, R158, 0xff, RZ, 0xc0, !PT ;  /* 0x000000ff9eff7812 */ /* 0x000fe4000780c0ff */
[----:B------:R-:W-:Y:S04]  /*50c0*/  PLOP3.LUT P2, PT, PT, PT, UP1, 0x80, 0x8 ;  /* 0x000000000008781c */ /* 0x000fe80003f4f018 */
[----:B------:R-:W-:Y:S07]  /*50d0*/  PLOP3.LUT P2, PT, P2, PT, PT, 0x8, 0x80 ;  /* 0x000000000080781c */ /* 0x000fee000174e170 */
[----:B------:R-:W-:Y:S11]  /*50e0*/  @P0 FSETP.EQ.AND P2, PT, R73, RZ, PT ;  /* 0x000000ff4900020b */ /* 0x000ff60003f42000 */
[----:B------:R-:W-:Y:S02]  /*50f0*/  @!UPT UIADD3 URZ, UPT, UPT, URZ, URZ, URZ ;  /* 0x000000fffffff290 */ /* 0x000fe4000fffe0ff */
.L_x_95:
[----:B------:R-:W3:Y:S01]  /*5100*/  SYNCS.PHASECHK.TRANS64.TRYWAIT P0, [UR21+0x90], R4 ;  /* 0x00009004ff0075a7 */ /* 0x000ee20008001115 */
[----:B------:R-:W-:Y:S04]  /*5110*/  ELECT P1, URZ, PT ;  /* 0x0000000000ff782f */ /* 0x000fe80003820000 */
[----:B------:R-:W-:Y:S01]  /*5120*/  PLOP3.LUT P1, PT, P2, P1, PT, 0xf2, 0x2f ;  /* 0x00000000002f781c */ /* 0x000fe20001723e72 */
[----:B------:R-:W-:Y:S01]  /*5130*/  @!UPT UIADD3 URZ, UPT, UPT, URZ, URZ, URZ ;  /* 0x000000fffffff290 */ /* 0x000fe2000fffe0ff */
[----:B---3--:R-:W-:Y:S11]  /*5140*/  @!P0 BRA `(.L_x_96) ;  /* 0x0000004800bc8947 */ /* 0x008ff60003800000 */
.L_x_169:
[----:B------:R-:W-:Y:S01]  /*5150*/  @!P1 IADD3 R2, P0, PT, R12, 0x580, RZ ;  /* 0x000005800c029810 */ /* 0x000fe20007f1e0ff */
[----:B------:R-:W-:Y:S01]  /*5160*/  VOTEU.ALL UP0, P1 ;  /* 0x0000000000ff7886 */ /* 0x000fe20000800000 */
[----:B------:R-:W-:Y:S01]  /*5170*/  UMOV UR6, 0x0 ;  /* 0x0000000000067882 */ /* 0x000fe20000000000 */
[----:B------:R-:W-:Y:S01]  /*5180*/  UMOV UR7, 0x10000000 ;  /* 0x1000000000077882 */ /* 0x000fe20000000000 */
[----:B------:R-:W-:Y:S01]  /*5190*/  @!P1 R2UR UR5, R2 ;  /* 0x00000000020592ca */ /* 0x000fe200000e0000 */
[----:B--2---:R-:W-:Y:S01]  /*51a0*/  @!P1 IMAD.X R0, RZ, RZ, R13, P0 ;  /* 0x000000ffff009224 */ /* 0x004fe200000e060d */
[----:B------:R-:W-:Y:S01]  /*51b0*/  @!UP0 UIADD3 UR16, UPT, UPT, UR21, 0x200, URZ ;  /* 0x0000020015108890 */ /* 0x000fe2000fffe0ff */
[----:B------:R-:W-:Y:S01]  /*51c0*/  VIADD R10, R10, 0x1 ;  /* 0x000000010a0a7836 */ /* 0x000fe20000000000 */
[----:B------:R-:W-:Y:S01]  /*51d0*/  VOTEU.ALL UP0, P1 ;  /* 0x0000000000ff7886 */ /* 0x000fe20000800000 */
[----:B------:R-:W-:Y:S01]  /*51e0*/  UMOV UR20, UR36 ;  /* 0x0000002400147c82 */ /* 0x000fe20008000000 */
[----:B------:R-:W-:Y:S01]  /*51f0*/  @!P1 R2UR UR4, R0 ;  /* 0x00000000000492ca */ /* 0x000fe200000e0000 */
[----:B------:R-:W-:Y:S06]  /*5200*/  @!P1 IMAD.MOV.U32 R0, RZ, RZ, 0x2000 ;  /* 0x00002000ff009424 */ /* 0x000fec00078e00ff */
[----:B------:R-:W-:Y:S06]  /*5210*/  IMAD.U32 R6, RZ, RZ, UR5 ;  /* 0x00000005ff067e24 */ /* 0x000fec000f8e00ff */
[----:B------:R-:W-:Y:S01]  /*5220*/  IMAD.U32 R7, RZ, RZ, UR4 ;  /* 0x00000004ff077e24 */ /* 0x000fe2000f8e00ff */
[----:B------:R-:W-:Y:S04]  /*5230*/  @!P1 R2UR UR4, R6 ;  /* 0x00000000060492ca */ /* 0x000fe800000e0000 */
[----:B------:R-:W-:Y:S11]  /*5240*/  @!P1 R2UR UR5, R7 ;  /* 0x00000000070592ca */ /* 0x000ff600000e0000 */
[----:B------:R-:W-:Y:S02]  /*5250*/  @!UPT UIADD3 URZ, UPT, UPT, URZ, URZ, URZ ;  /* 0x000000fffffff290 */ /* 0x000fe4000fffe0ff */
[----:B------:R2:W-:Y:S01]  /*5260*/  @!UP0 UTMALDG.3D [UR16], [UR4], desc[UR6] ;  /* 0x00000610040085b4 */ /* 0x0005e20008011000 */
[----:B------:R2:W-:Y:S01]  /*5270*/  @!P1 SYNCS.ARRIVE.TRANS64.RED.A0TR RZ, [UR21+0x80], R0 ;  /* 0x00008000ffff99a7 */ /* 0x0005e20008300415 */
[----:B------:R-:W-:Y:S01]  /*5280*/  SYNCS.ARRIVE.TRANS64.RED.A1T0 RZ, [UR33], RZ ;  /* 0x000000ffffff79a7 */ /* 0x000fe20008100421 */
[----:B------:R-:W3:Y:S02]  /*5290*/  SYNCS.PHASECHK.TRANS64.TRYWAIT P0, [UR21+0x98], R4 ;  /* 0x00009804ff0075a7 */ /* 0x000ee40008001115 */
[----:B--23--:R-:W-:Y:S05]  /*52a0*/  @!P0 BRA `(.L_x_97) ;  /* 0x00000048007c8947 */ /* 0x00cfea0003800000 */
.L_x_171:
[----:B------:R-:W-:Y:S01]  /*52b0*/  @!P1 IADD3 R2, P0, PT, R12, 0x580, RZ ;  /* 0x000005800c029810 */ /* 0x000fe20007f1e0ff */
[----:B------:R-:W-:Y:S01]  /*52c0*/  VOTEU.ALL UP0, P1 ;  /* 0x0000000000ff7886 */ /* 0x000fe20000800000 */
[----:B------:R-:W-:Y:S01]  /*52d0*/  UMOV UR6, 0x0 ;  /* 0x0000000000067882 */ /* 0x000fe20000000000 */
[----:B------:R-:W-:Y:S01]  /*52e0*/  UMOV UR7, 0x10000000 ;  /* 0x1000000000077882 */ /* 0x000fe20000000000 */
[----:B------:R-:W-:Y:S01]  /*52f0*/  @!P1 R2UR UR5, R2 ;  /* 0x00000000020592ca */ /* 0x000fe200000e0000 */
[----:B------:R-:W-:Y:S01]  /*5300*/  @!P1 IMAD.X R0, RZ, RZ, R13, P0 ;  /* 0x000000ffff009224 */ /* 0x000fe200000e060d */
[----:B------:R-:W-:Y:S01]  /*5310*/  @!UP0 UIADD3 UR10, UPT, UPT, UR18, 0x40, URZ ;  /* 0x00000040120a8890 */ /* 0x000fe2000fffe0ff */
[----:B------:R-:W-:Y:S01]  /*5320*/  ISETP.NE.AND P0, PT, R10, 0x2, PT ;  /* 0x000000020a00780c */ /* 0x000fe20003f05270 */
[----:B------:R-:W-:Y:S01]  /*5330*/  @!UP0 UIADD3 UR8, UPT, UPT, UR21, 0x2200, URZ ;  /* 0x0000220015088890 */ /* 0x000fe2000fffe0ff */
[----:B------:R-:W-:Y:S01]  /*5340*/  LOP3.LUT R11, R11, 0x1, RZ, 0x3c, !PT ;  /* 0x000000010b0b7812 */ /* 0x000fe200078e3cff */
[----:B------:R-:W-:Y:S01]  /*5350*/  @!UP0 UIADD3 UR9, UPT, UPT, UR21, 0x88, URZ ;  /* 0x0000008815098890 */ /* 0x000fe2000fffe0ff */
[----:B------:R-:W-:Y:S01]  /*5360*/  @!P1 R2UR UR4, R0 ;  /* 0x00000000000492ca */ /* 0x000fe200000e0000 */
[----:B------:R-:W-:Y:S01]  /*5370*/  VOTEU.ALL UP0, P1 ;  /* 0x0000000000ff7886 */ /* 0x000fe20000800000 */
[----:B------:R-:W-:Y:S01]  /*5380*/  UMOV UR11, UR19 ;  /* 0x00000013000b7c82 */ /* 0x000fe20008000000 */
[----:B------:R-:W-:Y:S01]  /*5390*/  UMOV UR12, UR36 ;  /* 0x00000024000c7c82 */ /* 0x000fe20008000000 */
[----:B------:R-:W-:Y:S01]  /*53a0*/  SEL R0, RZ, 0x1, P0 ;  /* 0x00000001ff007807 */ /* 0x000fe20000000000 */
[----:B------:R-:W-:Y:S01]  /*53b0*/  UIADD3 UR32, UPT, UPT, UR13, UR62, URZ ;  /* 0x0000003e0d207290 */ /* 0x000fe2000fffe0ff */
[----:B--2---:R-:W-:Y:S01]  /*53c0*/  IMAD.U32 R4, RZ, RZ, UR5 ;  /* 0x00000005ff047e24 */ /* 0x004fe2000f8e00ff */
[----:B------:R-:W-:Y:S01]  /*53d0*/  SEL R10, R10, RZ, P0 ;  /* 0x000000ff0a0a7207 */ /* 0x000fe20000000000 */
[----:B------:R-:W-:Y:S01]  /*53e0*/  UIADD3 UR20, UPT, UPT, UR14, UR59, URZ ;  /* 0x0000003b0e147290 */ /* 0x000fe2000fffe0ff */
[----:B------:R-:W-:Y:S01]  /*53f0*/  LOP3.LUT R9, R9, R0, RZ, 0x3c, !PT ;  /* 0x0000000009097212 */ /* 0x000fe200078e3cff */
[----:B------:R-:W-:Y:S01]  /*5400*/  UMOV UR36, UR26 ;  /* 0x0000001a00247c82 */ /* 0x000fe20008000000 */
[----:B------:R-:W-:Y:S02]  /*5410*/  UPLOP3.LUT UP4, UPT, UPT, UPT, UPT, 0x80, 0x8 ;  /* 0x000000000008789c */ /* 0x000fe40003f8f070 */
[----:B------:R-:W-:Y:S01]  /*5420*/  IMAD.U32 R5, RZ, RZ, UR4 ;  /* 0x00000004ff057e24 */ /* 0x000fe2000f8e00ff */
[----:B------:R-:W-:Y:S04]  /*5430*/  @!P1 R2UR UR4, R4 ;  /* 0x00000000040492ca */ /* 0x000fe800000e0000 */
[----:B------:R-:W-:Y:S11]  /*5440*/  @!P1 R2UR UR5, R5 ;  /* 0x00000000050592ca */ /* 0x000ff600000e0000 */
[----:B------:R-:W-:Y:S02]  /*5450*/  @!UPT UIADD3 URZ, UPT, UPT, URZ, URZ, URZ ;  /* 0x000000fffffff290 */ /* 0x000fe4000fffe0ff */
[----:B------:R2:W-:Y:S01]  /*5460*/  @!UP0 UTMALDG.3D [UR8], [UR4], desc[UR6] ;  /* 0x00000608040085b4 */ /* 0x0005e20008011000 */
[----:B------:R2:W-:Y:S01]  /*5470*/  @!P1 SYNCS.ARRIVE.TRANS64.RED.A0TR RZ, [UR21+0x88], R3 ;  /* 0x00008803ffff99a7 */ /* 0x0005e20008300415 */
[----:B------:R-:W-:Y:S01]  /*5480*/  SYNCS.ARRIVE.TRANS64.RED.A1T0 RZ, [UR31], RZ ;  /* 0x000000ffffff79a7 */ /* 0x000fe2000810041f */
[----:B------:R-:W-:Y:S05]  /*5490*/  BRA.U UP2, `(.L_x_98) ;  /* 0xfffffff502147547 */ /* 0x000fea000b83ffff */
[----:B--2---:R-:W-:-:S04]  /*54a0*/  SHF.L.U32 R3, R11, 0x1f, RZ ;  /* 0x0000001f0b037819 */ /* 0x004fc800000006ff */
[----:B------:R-:W2:Y:S02]  /*54b0*/  SYNCS.PHASECHK.TRANS64.TRYWAIT P0, [UR21+0x90], R3 ;  /* 0x00009003ff0075a7 */ /* 0x000ea40008001115 */
[----:B--2---:R-:W-:Y:S05]  /*54c0*/  @!P0 BRA `(.L_x_99) ;  /* 0x00000048000c8947 */ /* 0x004fea0003800000 */
.L_x_173:
[----:B--2---:R-:W-:-:S07]  /*54d0*/  MOV R0, UR21 ;  /* 0x0000001500007c02 */ /* 0x004fce0008000f00 */
.L_x_100:
[----:B--2---:R-:W-:-:S04]  /*54e0*/  SHF.L.U32 R3, R11, 0x1f, RZ ;  /* 0x0000001f0b037819 */ /* 0x004fc800000006ff */
[----:B------:R2:W3:Y:S03]  /*54f0*/  SYNCS.PHASECHK.TRANS64.TRYWAIT P0, [R0+URZ+0x98], R3 ;  /* 0x00009803000075a7 */ /* 0x0004e600080011ff */
[----:B---3--:R-:W-:Y:S05]  /*5500*/  @!P0 NANOSLEEP.SYNCS 0x989680 ;  /* 0x009896800000895d */ /* 0x008fea0003900000 */
[----:B------:R-:W3:Y:S02]  /*5510*/  @!P0 SYNCS.PHASECHK.TRANS64 P0, [R0+URZ+0x98], R3 ;  /* 0x00009803000085a7 */ /* 0x000ee400080010ff */
[----:B-1-3--:R-:W-:Y:S05]  /*5520*/  @P0 EXIT ;  /* 0x000000000000094d */ /* 0x00afea0003800000 */
[----:B------:R-:W-:Y:S05]  /*5530*/  BRA `(.L_x_100) ;  /* 0xfffffffc00e87947 */ /* 0x000fea000383ffff */
.L_x_89:
[----:B------:R-:W-:-:S06]  /*5540*/  UISETP.GE.AND UP0, UPT, UR21, 0x4, UPT ;  /* 0x000000041500788c */ /* 0x000fcc000bf06270 */
[----:B------:R-:W-:-:S13]  /*5550*/  PLOP3.LUT P0, PT, PT, PT, UP0, 0x80, 0x8 ;  /* 0x000000000008781c */ /* 0x000fda0003f0f008 */
[----:B-1----:R-:W-:Y:S05]  /*5560*/  @!P0 EXIT ;  /* 0x000000000000894d */ /* 0x002fea0003800000 */
[----:B------:R-:W-:Y:S01]  /*5570*/  BAR.SYNC.DEFER_BLOCKING 0x6, 0xa0 ;  /* 0x0182800000007b1d */ /* 0x000fe20000010000 */
[C---:B------:R-:W-:Y:S01]  /*5580*/  IMAD.SHL.U32 R4, R170.reuse, 0x40, RZ ;  /* 0x00000040aa047824 */ /* 0x040fe200078e00ff */
[C---:B------:R-:W-:Y:S01]  /*5590*/  LOP3.LUT R178, R170.reuse, 0x60, RZ, 0xc0, !PT ;  /* 0x00000060aab27812 */ /* 0x040fe200078ec0ff */
[C---:B------:R-:W-:Y:S01]  /*55a0*/  IMAD.SHL.U32 R137, R170.reuse, 0x8, RZ ;  /* 0x00000008aa897824 */ /* 0x040fe200078e00ff */
[C---:B------:R-:W-:Y:S01]  /*55b0*/  LOP3.LUT R176, R170.reuse, 0x2, RZ, 0xc0, !PT ;  /* 0x00000002aab07812 */ /* 0x040fe200078ec0ff */
[----:B------:R-:W-:Y:S01]  /*55c0*/  IMAD.U32 R69, R170, 0x10000, RZ ;  /* 0x00010000aa457824 */ /* 0x000fe200078e00ff */
[----:B------:R-:W-:Y:S02]  /*55d0*/  UMOV UR44, 0x400 ;  /* 0x00000400002c7882 */ /* 0x000fe40000000000 */
[----:B------:R-:W1:Y:S01]  /*55e0*/  LDC.64 R156, c[0x0][0x8b0] ;  /* 0x00022c00ff9c7b82 */ /* 0x000e620000000a00 */
[----:B------:R-:W-:Y:S01]  /*55f0*/  ULEA UR44, UR48, UR44, 0x18 ;  /* 0x0000002c302c7291 */ /* 0x000fe2000f8ec0ff */
[----:B------:R-:W-:Y:S01]  /*5600*/  LOP3.LUT R6, R4, 0x180, RZ, 0xc0, !PT ;  /* 0x0000018004067812 */ /* 0x000fe200078ec0ff */
[----:B------:R-:W-:Y:S01]  /*5610*/  HFMA2 R68, -RZ, RZ, 0, 0 ;  /* 0x00000000ff447431 */ /* 0x000fe200000001ff */
[----:B------:R-:W-:Y:S01]  /*5620*/  LOP3.LUT R69, R69, 0x600000, RZ, 0xc0, !PT ;  /* 0x0060000045457812 */ /* 0x000fe200078ec0ff */
[----:B------:R-:W-:Y:S01]  /*5630*/  UIADD3 UR4, UPT, UPT, UR44, 0x4200, URZ ;  /* 0x000042002c047890 */ /* 0x000fe2000fffe0ff */
[----:B------:R-:W-:Y:S01]  /*5640*/  LOP3.LUT R137, R6, 0x30, R137, 0xf8, !PT ;  /* 0x0000003006897812 */ /* 0x000fe200078ef889 */
[----:B------:R-:W-:Y:S01]  /*5650*/  IMAD.MOV.U32 R168, RZ, RZ, RZ ;  /* 0x000000ffffa87224 */ /* 0x000fe200078e00ff */
[----:B------:R-:W2:Y:S01]  /*5660*/  LDC.64 R138, c[0x0][0x8a8] ;  /* 0x00022a00ff8a7b82 */ /* 0x000ea20000000a00 */
[----:B------:R-:W-:Y:S01]  /*5670*/  LOP3.LUT R170, R170, 0x4, RZ, 0xc0, !PT ;  /* 0x00000004aaaa7812 */ /* 0x000fe200078ec0ff */
[----:B------:R-:W-:Y:S01]  /*5680*/  IMAD.MOV.U32 R162, RZ, RZ, RZ ;  /* 0x000000ffffa27224 */ /* 0x000fe200078e00ff */
[----:B------:R-:W-:-:S02]  /*5690*/  LOP3.LUT R137, R137, 0x1e40, R4, 0xf8, !PT ;  /* 0x00001e4089897812 */ /* 0x000fc400078ef804 */
[----:B------:R-:W-:Y:S01]  /*56a0*/  CS2R R166, SRZ ;  /* 0x0000000000a67805 */ /* 0x000fe2000001ff00 */
[----:B------:R-:W-:Y:S01]  /*56b0*/  IMAD.MOV.U32 R165, RZ, RZ, RZ ;  /* 0x000000ffffa57224 */ /* 0x000fe200078e00ff */
[----:B------:R-:W-:Y:S01]  /*56c0*/  IADD3 R169, PT, PT, -R170, 0x2, RZ ;  /* 0x00000002aaa97810 */ /* 0x000fe20007ffe1ff */
[----:B------:R-:W-:Y:S01]  /*56d0*/  IMAD.MOV R164, RZ, RZ, -R176 ;  /* 0x000000ffffa47224 */ /* 0x000fe200078e0ab0 */
[----:B------:R-:W-:Y:S01]  /*56e0*/  IADD3 R171, PT, PT, R137, UR44, RZ ;  /* 0x0000002c89ab7c10 */ /* 0x000fe2000fffe0ff */
[----:B------:R-:W3:Y:S01]  /*56f0*/  LDS R0, [UR44+0x160] ;  /* 0x0001602cff007984 */ /* 0x000ee20008000800 */
[----:B------:R-:W-:Y:S01]  /*5700*/  IMAD.MOV R163, RZ, RZ, -R170 ;  /* 0x000000ffffa37224 */ /* 0x000fe200078e0aaa */
[----:B------:R-:W-:Y:S01]  /*5710*/  MOV R177, UR4 ;  /* 0x0000000400b17c02 */ /* 0x000fe20008000f00 */
[----:B------:R-:W4:Y:S01]  /*5720*/  LDCU UR57, c[0x0][0x370] ;  /* 0x00006e00ff3977ac */ /* 0x000f220008000800 */
[----:B------:R-:W-:Y:S01]  /*5730*/  VIADD R171, R171, 0x200 ;  /* 0x00000200abab7836 */ /* 0x000fe20000000000 */
[----:B------:R-:W1:Y:S01]  /*5740*/  LDCU UR43, c[0x0][0xb0c] ;  /* 0x00016180ff2b77ac */ /* 0x000e620008000800 */
[----:B------:R-:W1:Y:S01]  /*5750*/  LDCU UR39, c[0x0][0xb30] ;  /* 0x00016600ff2777ac */ /* 0x000e620008000800 */
[----:B------:R-:W1:Y:S01]  /*5760*/  LDCU.64 UR46, c[0x0][0x888] ;  /* 0x00011100ff2e77ac */ /* 0x000e620008000a00 */
[----:B------:R-:W1:Y:S01]  /*5770*/  LDCU.64 UR40, c[0x0][0xb28] ;  /* 0x00016500ff2877ac */ /* 0x000e620008000a00 */
[----:B------:R-:W1:Y:S01]  /*5780*/  LDCU.64 UR60, c[0x0][0x890] ;  /* 0x00011200ff3c77ac */ /* 0x000e620008000a00 */
[----:B------:R-:W1:Y:S01]  /*5790*/  LDCU.128 UR52, c[0x0][0xb10] ;  /* 0x00016200ff3477ac */ /* 0x000e620008000c00 */
[----:B------:R-:W1:Y:S01]  /*57a0*/  LDCU UR56, c[0x0][0x374] ;  /* 0x00006e80ff3877ac */ /* 0x000e620008000800 */
[----:B------:R-:W-:Y:S01]  /*57b0*/  UIADD3 UR63, UPT, UPT, UR44, 0x200, URZ ;  /* 0x000002002c3f7890 */ /* 0x000fe2000fffe0ff */
[----:B-1234-:R-:W-:-:S11]  /*57c0*/  IMAD.IADD R69, R0, 0x1, R69 ;  /* 0x0000000100457824 */ /* 0x01efd600078e0245 */
.L_x_127:
[C---:B------:R-:W-:Y:S02]  /*57d0*/  LEA R3, R162.reuse, UR44, 0x3 ;  /* 0x0000002ca2037c11 */ /* 0x040fe4000f8e18ff */
[----:B------:R-:W-:Y:S02]  /*57e0*/  SHF.L.U32 R0, R167, 0x1f, RZ ;  /* 0x0000001fa7007819 */ /* 0x000fe400000006ff */
[----:B------:R-:W-:Y:S02]  /*57f0*/  LEA R5, R162, UR44, 0x4 ;  /* 0x0000002ca2057c11 */ /* 0x000fe4000f8e20ff */
[----:B-1----:R-:W1:Y:S02]  /*5800*/  SYNCS.PHASECHK.TRANS64.TRYWAIT P0, [R3+URZ+0xb0], R0 ;  /* 0x0000b000030075a7 */ /* 0x002e6400080011ff */
[----:B-1----:R-:W-:Y:S05]  /*5810*/  @!P0 BRA `(.L_x_101) ;  /* 0x0000004400508947 */ /* 0x002fea0003800000 */
.L_x_174:
        /* <DEDUP_REMOVED lines=11> */
[----:B------:R-:W-:Y:S01]  /*58d0*/  PLOP3.LUT P0, PT, PT, PT, UP1, 0x80, 0x8 ;  /* 0x000000000008781c */ /* 0x000fe20003f0f018 */
[----:B------:R-:W-:Y:S11]  /*58e0*/  UP2UR UR45, UPR, URZ, 0x2 ;  /* 0x00000002ff2d7883 */ /* 0x000ff60008000000 */
[----:B------:R-:W-:Y:S01]  /*58f0*/  @!UPT UIADD3 URZ, UPT, UPT, URZ, URZ, URZ ;  /* 0x000000fffffff290 */ /* 0x000fe2000fffe0ff */
[----:B-1----:R-:W-:Y:S02]  /*5900*/  @P0 SHF.R.U32.HI R0, RZ, 0x10, R5 ;  /* 0x00000010ff000819 */ /* 0x002fe40000011605 */
        /* <DEDUP_REMOVED lines=12> */
[----:B------:R-:W2:Y:S01]  /*59d0*/  LDCU UR12, c[0x0][0xb20] ;  /* 0x00016400ff0c77ac */ /* 0x000ea20008000800 */
[----:B------:R-:W-:Y:S02]  /*59e0*/  UIMAD.WIDE.U32 UR4, UR56, UR55, URZ ;  /* 0x00000037380472a5 */ /* 0x000fe4000f8e00ff */
[----:B------:R-:W-:Y:S02]  /*59f0*/  UIMAD.WIDE.U32 UR6, UR57, UR52, URZ ;  /* 0x00000034390672a5 */ /* 0x000fe4000f8e00ff */
[----:B------:R-:W-:Y:S02]  /*5a00*/  UISETP.NE.AND UP0, UPT, UR54, 0x1, UPT ;  /* 0x000000013600788c */ /* 0x000fe4000bf05270 */
[----:B------:R-:W-:Y:S02]  /*5a10*/  UIMAD.WIDE.U32 UR8, UR37, UR55, URZ ;  /* 0x00000037250872a5 */ /* 0x000fe4000f8e00ff */
[----:B------:R-:W-:Y:S02]  /*5a20*/  UIMAD.WIDE.U32 UR10, UR38, UR52, URZ ;  /* 0x00000034260a72a5 */ /* 0x000fe4000f8e00ff */
[----:B------:R-:W-:Y:S02]  /*5a30*/  UISETP.NE.AND UP1, UPT, UR43, 0x1, UPT ;  /* 0x000000012b00788c */ /* 0x000fe4000bf25270 */
[----:B------:R-:W-:Y:S01]  /*5a40*/  UISETP.NE.AND UP2, UPT, UR42, 0x1, UPT ;  /* 0x000000012a00788c */ /* 0x000fe2000bf45270 */
[----:B------:R-:W-:Y:S02]  /*5a50*/  UMOV UR4, UR5 ;  /* 0x0000000500047c82 */ /* 0x000fe40008000000 */
[----:B--2---:R-:W-:Y:S03]  /*5a60*/  USHF.R.U32.HI UR5, URZ, UR12, UR4 ;  /* 0x0000000cff057299 */ /* 0x004fe60008011604 */
[----:B------:R-:W-:Y:S02]  /*5a70*/  UMOV UR4, UR7 ;  /* 0x0000000700047c82 */ /* 0x000fe40008000000 */
[----:B------:R-:W-:Y:S02]  /*5a80*/  USHF.R.U32.HI UR7, URZ, UR53, UR4 ;  /* 0x00000035ff077299 */ /* 0x000fe40008011604 */
[----:B------:R-:W-:Y:S02]  /*5a90*/  USEL UR4, UR56, UR5, !UP0 ;  /* 0x0000000538047287 */ /* 0x000fe4000c000000 */
[----:B------:R-:W-:Y:S01]  /*5aa0*/  USEL UR7, UR57, UR7, !UP1 ;  /* 0x0000000739077287 */ /* 0x000fe2000c800000 */
[----:B------:R-:W-:Y:S01]  /*5ab0*/  UMOV UR5, UR9 ;  /* 0x0000000900057c82 */ /* 0x000fe20008000000 */
[----:B------:R-:W-:Y:S02]  /*5ac0*/  UIMAD.WIDE.U32 UR8, UR4, UR40, URZ ;  /* 0x00000028040872a5 */ /* 0x000fe4000f8e00ff */
[----:B------:R-:W-:Y:S03]  /*5ad0*/  USHF.R.U32.HI UR6, URZ, UR12, UR5 ;  /* 0x0000000cff067299 */ /* 0x000fe60008011605 */
[----:B------:R-:W-:Y:S01]  /*5ae0*/  UMOV UR5, UR11 ;  /* 0x0000000b00057c82 */ /* 0x000fe20008000000 */
[----:B------:R-:W-:Y:S02]  /*5af0*/  UIMAD.WIDE.U32 UR10, UR7, UR40, URZ ;  /* 0x00000028070a72a5 */ /* 0x000fe4000f8e00ff */
[----:B------:R-:W-:Y:S02]  /*5b00*/  USHF.R.U32.HI UR12, URZ, UR53, UR5 ;  /* 0x00000035ff0c7299 */ /* 0x000fe40008011605 */
[----:B------:R-:W-:Y:S01]  /*5b10*/  USEL UR6, UR37, UR6, !UP0 ;  /* 0x0000000625067287 */ /* 0x000fe2000c000000 */
[----:B------:R-:W-:Y:S02]  /*5b20*/  UMOV UR5, UR9 ;  /* 0x0000000900057c82 */ /* 0x000fe40008000000 */
[----:B------:R-:W-:Y:S01]  /*5b30*/  UMOV UR10, UR11 ;  /* 0x0000000b000a7c82 */ /* 0x000fe20008000000 */
[----:B------:R-:W-:Y:S02]  /*5b40*/  @UP2 USHF.R.U32.HI UR4, URZ, UR41, UR5 ;  /* 0x00000029ff042299 */ /* 0x000fe40008011605 */
[----:B------:R-:W-:Y:S02]  /*5b50*/  @UP2 USHF.R.U32.HI UR7, URZ, UR41, UR10 ;  /* 0x00000029ff072299 */ /* 0x000fe4000801160a */
[----:B------:R-:W-:Y:S02]  /*5b60*/  UIMAD UR4, UR42, UR4, URZ ;  /* 0x000000042a0472a4 */ /* 0x000fe4000f8e02ff */
[----:B------:R-:W-:Y:S02]  /*5b70*/  UIMAD.WIDE.U32 UR10, UR6, UR40, URZ ;  /* 0x00000028060a72a5 */ /* 0x000fe4000f8e00ff */
[----:B------:R-:W-:Y:S02]  /*5b80*/  USEL UR5, UR38, UR12, !UP1 ;  /* 0x0000000c26057287 */ /* 0x000fe4000c800000 */
[----:B------:R-:W-:Y:S02]  /*5b90*/  UIMAD UR8, UR42, UR7, URZ ;  /* 0x000000072a0872a4 */ /* 0x000fe4000f8e02ff */
[----:B------:R-:W-:Y:S03]  /*5ba0*/  UISETP.GE.AND UP0, UPT, UR6, UR4, UPT ;  /* 0x000000040600728c */ /* 0x000fe6000bf06270 */
[----:B------:R-:W-:Y:S01]  /*5bb0*/  UMOV UR4, UR11 ;  /* 0x0000000b00047c82 */ /* 0x000fe20008000000 */
[----:B------:R-:W-:Y:S02]  /*5bc0*/  UISETP.GE.OR UP0, UPT, UR5, UR8, UP0 ;  /* 0x000000080500728c */ /* 0x000fe40008706670 */
[----:B------:R-:W-:Y:S02]  /*5bd0*/  USHF.R.U32.HI UR4, URZ, UR41, UR4 ;  /* 0x00000029ff047299 */ /* 0x000fe40008011604 */
[----:B------:R-:W-:Y:S02]  /*5be0*/  UIMAD.WIDE.U32 UR8, UR5, UR40, URZ ;  /* 0x00000028050872a5 */ /* 0x000fe4000f8e00ff */
[----:B------:R-:W-:Y:S02]  /*5bf0*/  USEL UR11, UR6, UR4, !UP2 ;  /* 0x00000004060b7287 */ /* 0x000fe4000d000000 */
[----:B------:R-:W-:Y:S02]  /*5c00*/  UIADD3 UR8, UPT, UPT, -UR5, URZ, URZ ;  /* 0x000000ff05087290 */ /* 0x000fe4000fffe1ff */
[----:B------:R-:W-:Y:S01]  /*5c10*/  UIADD3 UR10, UPT, UPT, -UR11, URZ, URZ ;  /* 0x000000ff0b0a7290 */ /* 0x000fe2000fffe1ff */
[----:B------:R-:W-:Y:S01]  /*5c20*/  @!UP0 UMOV UR4, UR9 ;  /* 0x0000000900048c82 */ /* 0x000fe20008000000 */
[----:B------:R-:W-:Y:S02]  /*5c30*/  UIADD3 UR9, UPT, UPT, -UR6, URZ, URZ ;  /* 0x000000ff06097290 */ /* 0x000fe4000fffe1ff */
[----:B------:R-:W-:Y:S02]  /*5c40*/  @!UP0 USHF.R.U32.HI UR4, URZ, UR41, UR4 ;  /* 0x00000029ff048299 */ /* 0x000fe40008011604 */
[----:B------:R-:W-:Y:S02]  /*5c50*/  UIMAD UR10, UR42, UR10, UR6 ;  /* 0x0000000a2a0a72a4 */ /* 0x000fe4000f8e0206 */
[----:B------:R-:W-:Y:S04]  /*5c60*/  @!UP0 USEL UR4, UR5, UR4, !UP2 ;  /* 0x0000000405048287 */ /* 0x000fe8000d000000 */
[----:B------:R-:W-:Y:S02]  /*5c70*/  @!UP0 UIMAD UR10, UR7, UR10, UR4 ;  /* 0x0000000a070a82a4 */ /* 0x000fe4000f8e0204 */
[----:B------:R-:W-:Y:S02]  /*5c80*/  @!UP0 UIADD3 UR11, UPT, UPT, UR11, -UR4, URZ ;  /* 0x800000040b0b8290 */ /* 0x000fe4000fffe0ff */
[----:B------:R-:W-:Y:S02]  /*5c90*/  UIMAD UR7, UR43, UR8, UR38 ;  /* 0x000000082b0772a4 */ /* 0x000fe4000f8e0226 */
[----:B------:R-:W-:Y:S02]  /*5ca0*/  @!UP0 UIMAD UR6, UR11, UR42, UR5 ;  /* 0x0000002a0b0682a4 */ /* 0x000fe4000f8e0205 */
[----:B------:R-:W-:Y:S01]  /*5cb0*/  UIMAD UR4, UR54, UR9, UR37 ;  /* 0x00000009360472a4 */ /* 0x000fe2000f8e0225 */
[----:B------:R-:W-:Y:S02]  /*5cc0*/  @!UP0 UMOV UR5, UR10 ;  /* 0x0000000a00058c82 */ /* 0x000fe40008000000 */
[----:B------:R-:W-:Y:S02]  /*5cd0*/  UIMAD UR38, UR5, UR43, UR7 ;  /* 0x0000002b052672a4 */ /* 0x000fe4000f8e0207 */
[----:B------:R-:W-:Y:S11]  /*5ce0*/  UIMAD UR37, UR6, UR54, UR4 ;  /* 0x00000036062572a4 */ /* 0x000ff6000f8e0204 */
[----:B------:R-:W-:Y:S01]  /*5cf0*/  @!UPT UIADD3 URZ, UPT, UPT, URZ, URZ, URZ ;  /* 0x000000fffffff290 */ /* 0x000fe2000fffe0ff */
.L_x_102:
[----:B------:R-:W-:Y:S01]  /*5d00*/  UISETP.NE.AND UP0, UPT, UR39, 0x1, UPT ;  /* 0x000000012700788c */ /* 0x000fe2000bf05270 */
[----:B------:R-:W-:Y:S01]  /*5d10*/  IADD3 R162, PT, PT, R162, 0x1, RZ ;  /* 0x00000001a2a27810 */ /* 0x000fe20007ffe0ff */
[----:B------:R-:W-:Y:S02]  /*5d20*/  USHF.L.U32 UR50, UR20, 0x7, URZ ;  /* 0x0000000714327899 */ /* 0x000fe400080006ff */
[----:B------:R-:W-:Y:S07]  /*5d30*/  USHF.L.U32 UR49, UR32, 0x7, URZ ;  /* 0x0000000720317899 */ /* 0x000fee00080006ff */
[----:B------:R-:W2:Y:S01]  /*5d40*/  @!UP0 LDCU.128 UR12, c[0x0][0xb10] ;  /* 0x00016200ff0c87ac */ /* 0x000ea20008000c00 */
[----:B------:R-:W3:Y:S01]  /*5d50*/  @!UP0 LDCU UR5, c[0x0][0xb0c] ;  /* 0x00016180ff0587ac */ /* 0x000ee20008000800 */
[----:B------:R-:W4:Y:S01]  /*5d60*/  @!UP0 LDCU UR10, c[0x0][0xb20] ;  /* 0x00016400ff0a87ac */ /* 0x000f220008000800 */
[----:B--2---:R-:W-:Y:S02]  /*5d70*/  UIMAD.WIDE.U32 UR8, UR38, UR12, URZ ;  /* 0x0000000c260872a5 */ /* 0x004fe4000f8e00ff */
[----:B------:R-:W-:Y:S02]  /*5d80*/  UIMAD.WIDE.U32 UR6, UR37, UR15, URZ ;  /* 0x0000000f250672a5 */ /* 0x000fe4000f8e00ff */
[----:B------:R-:W-:Y:S03]  /*5d90*/  @!UP0 UISETP.NE.AND UP1, UPT, UR14, 0x1, UPT ;  /* 0x000000010e00888c */ /* 0x000fe6000bf25270 */
[----:B------:R-:W-:Y:S01]  /*5da0*/  @!UP0 UMOV UR4, UR9 ;  /* 0x0000000900048c82 */ /* 0x000fe20008000000 */
[----:B---3--:R-:W-:Y:S02]  /*5db0*/  @!UP0 UISETP.NE.AND UP2, UPT, UR5, 0x1, UPT ;  /* 0x000000010500888c */ /* 0x008fe4000bf45270 */
[----:B------:R-:W-:Y:S01]  /*5dc0*/  @!UP0 USHF.R.U32.HI UR4, URZ, UR13, UR4 ;  /* 0x0000000dff048299 */ /* 0x000fe20008011604 */
[----:B------:R-:W-:Y:S02]  /*5dd0*/  @!UP0 UMOV UR6, UR7 ;  /* 0x0000000700068c82 */ /* 0x000fe40008000000 */
[----:B----4-:R-:W-:Y:S02]  /*5de0*/  @!UP0 USHF.R.U32.HI UR6, URZ, UR10, UR6 ;  /* 0x0000000aff068299 */ /* 0x010fe40008011606 */
[----:B------:R-:W-:Y:S02]  /*5df0*/  @!UP0 USEL UR7, UR38, UR4, !UP2 ;  /* 0x0000000426078287 */ /* 0x000fe4000d000000 */
[----:B------:R-:W-:Y:S04]  /*5e00*/  @!UP0 USEL UR6, UR37, UR6, !UP1 ;  /* 0x0000000625068287 */ /* 0x000fe8000c800000 */
[----:B------:R-:W-:Y:S02]  /*5e10*/  @!UP0 UIADD3 UR4, UPT, UPT, -UR7, UR6, URZ ;  /* 0x0000000607048290 */ /* 0x000fe4000fffe1ff */
[----:B------:R-:W-:Y:S02]  /*5e20*/  @!UP0 UIADD3 UR6, UPT, UPT, UR7, -UR6, URZ ;  /* 0x8000000607068290 */ /* 0x000fe4000fffe0ff */
[----:B------:R-:W-:Y:S02]  /*5e30*/  @!UP0 UIMAD UR38, UR4, UR5, UR38 ;  /* 0x00000005042682a4 */ /* 0x000fe4000f8e0226 */
[----:B------:R-:W-:Y:S02]  /*5e40*/  @!UP0 UIMAD UR37, UR6, UR14, UR37 ;  /* 0x0000000e062582a4 */ /* 0x000fe4000f8e0225 */
[----:B------:R-:W-:Y:S09]  /*5e50*/  ULOP3.LUT UP0, URZ, UR63, 0x1b0, URZ, 0xc0, !UPT ;  /* 0x000001b03fff7892 */ /* 0x000ff2000f80c0ff */
[----:B------:R-:W-:Y:S05]  /*5e60*/  BRA.U !UP0, `(.L_x_103) ;  /* 0x0000000108407547 */ /* 0x000fea000b800000 */
[----:B------:R-:W2:Y:S01]  /*5e70*/  LDCU.64 UR8, c[0x4][0x80] ;  /* 0x01001000ff0877ac */ /* 0x000ea20008000a00 */
[----:B------:R-:W-:Y:S01]  /*5e80*/  MOV R3, 0x0 ;  /* 0x0000000000037802 */ /* 0x000fe20000000f00 */
[----:B------:R-:W-:Y:S02]  /*5e90*/  HFMA2 R12, -RZ, RZ, 0, 5.9604644775390625e-08 ;  /* 0x00000001ff0c7431 */ /* 0x000fe400000001ff */
[----:B------:R-:W-:Y:S02]  /*5ea0*/  IMAD.MOV.U32 R8, RZ, RZ, 0x70 ;  /* 0x00000070ff087424 */ /* 0x000fe400078e00ff */
[----:B------:R-:W-:Y:S01]  /*5eb0*/  IMAD.MOV.U32 R13, RZ, RZ, RZ ;  /* 0x000000ffff0d7224 */ /* 0x000fe200078e00ff */
[----:B------:R-:W3:Y:S01]  /*5ec0*/  LDCU.64 UR6, c[0x4][0x88] ;  /* 0x01001100ff0677ac */ /* 0x000ee20008000a00 */
[----:B------:R-:W4:Y:S01]  /*5ed0*/  LDC.64 R2, c[0x4][R3] ;  /* 0x0100000003027b82 */ /* 0x000f220000000a00 */
[----:B------:R-:W1:Y:S01]  /*5ee0*/  LDCU.64 UR4, c[0x4][0x8] ;  /* 0x01000100ff0477ac */ /* 0x000e620008000a00 */
[----:B--2---:R-:W-:Y:S01]  /*5ef0*/  MOV R5, UR9 ;  /* 0x0000000900057c02 */ /* 0x004fe20008000f00 */
[----:B------:R-:W-:Y:S01]  /*5f00*/  IMAD.U32 R4, RZ, RZ, UR8 ;  /* 0x00000008ff047e24 */ /* 0x000fe2000f8e00ff */
[----:B---3--:R-:W-:Y:S01]  /*5f10*/  MOV R7, UR7 ;  /* 0x0000000700077c02 */ /* 0x008fe20008000f00 */
[----:B------:R-:W-:Y:S01]  /*5f20*/  IMAD.U32 R6, RZ, RZ, UR6 ;  /* 0x00000006ff067e24 */ /* 0x000fe2000f8e00ff */
[----:B-1----:R-:W-:Y:S01]  /*5f30*/  MOV R11, UR5 ;  /* 0x00000005000b7c02 */ /* 0x002fe20008000f00 */
[----:B------:R-:W-:Y:S02]  /*5f40*/  IMAD.U32 R10, RZ, RZ, UR4 ;  /* 0x00000004ff0a7e24 */ /* 0x000fe4000f8e00ff */
[----:B------:R-:W-:Y:S07]  /*5f50*/  LEPC R20, `(.L_x_103) ;  /* 0x000000001014794e */ /* 0x000fee0000000000 */
[----:B----45:R-:W-:Y:S05]  /*5f60*/  CALL.ABS.NOINC R2 ;  /* 0x0000000002007343 */ /* 0x030fea0003c00000 */
.L_x_103:
[----:B------:R-:W-:Y:S01]  /*5f70*/  LOP3.LUT P0, RZ, R177, 0x1b0, RZ, 0xc0, !PT ;  /* 0x000001b0b1ff7812 */ /* 0x000fe2000780c0ff */
[----:B------:R-:W-:Y:S11]  /*5f80*/  BSSY.RECONVERGENT B6, `(.L_x_104) ;  /* 0x0000013000067945 */ /* 0x000ff60003800200 */
[----:B------:R-:W-:Y:S01]  /*5f90*/  @!UPT UIADD3 URZ, UPT, UPT, URZ, URZ, URZ ;  /* 0x000000fffffff290 */ /* 0x000fe2000fffe0ff */
[----:B------:R-:W-:Y:S05]  /*5fa0*/  @!P0 BRA `(.L_x_105) ;  /* 0x0000000000408947 */ /* 0x000fea0003800000 */
        /* <DEDUP_REMOVED lines=16> */
.L_x_105:
[----:B------:R-:W-:Y:S05]  /*60b0*/  BSYNC.RECONVERGENT B6 ;  /* 0x0000000000067941 */ /* 0x000fea0003800200 */
.L_x_104:
[----:B------:R-:W-:Y:S01]  /*60c0*/  R2UR UR4, R160 ;  /* 0x00000000a00472ca */ /* 0x000fe200000e0000 */
[----:B------:R-:W-:Y:S01]  /*60d0*/  UISETP.NE.U32.AND UP0, UPT, UR60, URZ, UPT ;  /* 0x000000ff3c00728c */ /* 0x000fe2000bf05070 */
[----:B------:R-:W-:Y:S02]  /*60e0*/  ISETP.NE.U32.AND P4, PT, R156, RZ, PT ;  /* 0x000000ff9c00720c */ /* 0x000fe40003f85070 */
[----:B------:R-:W-:Y:S01]  /*60f0*/  ISETP.NE.U32.AND P2, PT, RZ, UR46, PT ;  /* 0x0000002eff007c0c */ /* 0x000fe2000bf45070 */
[----:B------:R-:W-:Y:S01]  /*6100*/  UISETP.NE.AND.EX UP1, UPT, UR61, URZ, UPT, UP0 ;  /* 0x000000ff3d00728c */ /* 0x000fe2000bf25300 */
[----:B------:R-:W-:Y:S01]  /*6110*/  ISETP.NE.AND.EX P4, PT, R157, RZ, PT, P4 ;  /* 0x000000ff9d00720c */ /* 0x000fe20003f85340 */
[----:B------:R-:W-:Y:S01]  /*6120*/  UPLOP3.LUT UP0, UPT, UPT, UPT, UPT, 0x40, 0x4 ;  /* 0x000000000004789c */ /* 0x000fe20003f0e870 */
[----:B------:R-:W-:Y:S05]  /*6130*/  ISETP.NE.AND.EX P2, PT, RZ, UR47, PT, P2 ;  /* 0x0000002fff007c0c */ /* 0x000fea000bf45320 */
[----:B------:R-:W-:Y:S06]  /*6140*/  UISETP.NE.AND UP2, UPT, UR4, URZ, UPT ;  /* 0x000000ff0400728c */ /* 0x000fec000bf45270 */
[----:B------:R-:W-:Y:S05]  /*6150*/  PLOP3.LUT P1, PT, PT, PT, UP2, 0x80, 0x8 ;  /* 0x000000000008781c */ /* 0x000fea0003f2f028 */
[----:B------:R-:W-:Y:S06]  /*6160*/  @UP2 UPLOP3.LUT UP0, UPT, UPT, UPT, UP1, 0x80, 0x8 ;  /* 0x000000000008289c */ /* 0x000fec0003f0f010 */
[----:B------:R-:W-:Y:S01]  /*6170*/  PLOP3.LUT P0, PT, PT, PT, UP0, 0x80, 0x8 ;  /* 0x000000000008781c */ /* 0x000fe20003f0f008 */
[----:B------:R-:W-:Y:S01]  /*6180*/  @!UPT UIADD3 URZ, UPT, UPT, URZ, URZ, URZ ;  /* 0x000000fffffff290 */ /* 0x000fe2000fffe0ff */
[----:B------:R-:W-:Y:S11]  /*6190*/  BRA.U !UP1, `(.L_x_106) ;  /* 0x00000001093c7547 */ /* 0x000ff6000b800000 */
[----:B------:R-:W-:Y:S01]  /*61a0*/  UISETP.NE.U32.AND UP0, UPT, UR46, URZ, UPT ;  /* 0x000000ff2e00728c */ /* 0x000fe2000bf05070 */
[----:B-1----:R-:W-:Y:S01]  /*61b0*/  HFMA2 R0, -RZ, RZ, 0, 5.9604644775390625e-08 ;  /* 0x00000001ff007431 */ /* 0x002fe200000001ff */
[----:B------:R-:W1:Y:S01]  /*61c0*/  LDCU.64 UR8, c[0x0][0x358] ;  /* 0x00006b00ff0877ac */ /* 0x000e620008000a00 */
[----:B------:R-:W-:Y:S01]  /*61d0*/  IMAD.MOV.U32 R158, RZ, RZ, 0x1 ;  /* 0x00000001ff9e7424 */ /* 0x000fe200078e00ff */
[----:B------:R-:W-:Y:S06]  /*61e0*/  UISETP.NE.AND.EX UP0, UPT, UR47, URZ, UPT, UP0 ;  /* 0x000000ff2f00728c */ /* 0x000fec000bf05300 */
[----:B------:R-:W-:Y:S05]  /*61f0*/  PLOP3.LUT P3, PT, PT, PT, UP0, 0x80, 0x8 ;  /* 0x000000000008781c */ /* 0x000fea0003f6f008 */
[----:B------:R-:W2:Y:S01]  /*6200*/  @UP0 LDCU.64 UR4, c[0x0][0x888] ;  /* 0x00011100ff0407ac */ /* 0x000ea20008000a00 */
[----:B------:R-:W-:Y:S07]  /*6210*/  @UP0 UIMAD UR6, UR36, UR60, URZ ;  /* 0x0000003c240602a4 */ /* 0x000fee000f8e02ff */
[----:B------:R-:W-:Y:S01]  /*6220*/  @!P3 PRMT R158, R0, 0x7610, R158 ;  /* 0x00007610009eb816 */ /* 0x000fe2000000009e */
[----:B--2---:R-:W-:Y:S06]  /*6230*/  @UP0 UIMAD.WIDE UR4, UR6, 0x4, UR4 ;  /* 0x00000004060408a5 */ /* 0x004fec000f8e0204 */
[----:B------:R-:W-:Y:S01]  /*6240*/  IMAD.U32 R2, RZ, RZ, UR4 ;  /* 0x00000004ff027e24 */ /* 0x000fe2000f8e00ff */
[----:B------:R-:W-:Y:S04]  /*6250*/  MOV R3, UR5 ;  /* 0x0000000500037c02 */ /* 0x000fe80008000f00 */
[----:B------:R-:W2:Y:S01]  /*6260*/  @!UP0 LDCU UR4, c[0x0][0x880] ;  /* 0x00011000ff0487ac */ /* 0x000ea20008000800 */
[----:B-1---5:R3:W5:Y:S02]  /*6270*/  @P3 LDG.E R73, desc[UR8][R2.64] ;  /* 0x0000000802493981 */ /* 0x022764000c1e1900 */
[----:B--23--:R-:W-:Y:S02]  /*6280*/  @!P3 IMAD.U32 R73, RZ, RZ, UR4 ;  /* 0x00000004ff49be24 */ /* 0x00cfe4000f8e00ff */
.L_x_106:
[----:B------:R-:W-:Y:S05]  /*6290*/  @!P4 BRA `(.L_x_107) ;  /* 0x000000000024c947 */ /* 0x000fea0003800000 */
[----:B------:R-:W-:Y:S01]  /*62a0*/  ISETP.NE.U32.AND P3, PT, R138, RZ, PT ;  /* 0x000000ff8a00720c */ /* 0x000fe20003f65070 */
[----:B------:R-:W2:Y:S03]  /*62b0*/  LDCU.64 UR4, c[0x0][0x358] ;  /* 0x00006b00ff0477ac */ /* 0x000ea60008000a00 */
[----:B------:R-:W-:Y:S11]  /*62c0*/  ISETP.NE.AND.EX P3, PT, R139, RZ, PT, P3 ;  /* 0x000000ff8b00720c */ /* 0x000ff60003f65330 */
[----:B------:R-:W-:Y:S02]  /*62d0*/  @!UPT UIADD3 URZ, UPT, UPT, URZ, URZ, URZ ;  /* 0x000000fffffff290 */ /* 0x000fe4000fffe0ff */
[----:B------:R-:W3:Y:S01]  /*62e0*/  @P3 LDC.64 R2, c[0x0][0x8a8] ;  /* 0x00022a00ff023b82 */ /* 0x000ee20000000a00 */
[----:B-1----:R-:W-:Y:S04]  /*62f0*/  @P3 IMAD R0, R156, UR36, RZ ;  /* 0x000000249c003c24 */ /* 0x002fe8000f8e02ff */
[----:B---3--:R-:W-:Y:S05]  /*6300*/  @P3 IMAD.WIDE R2, R0, 0x4, R2 ;  /* 0x0000000400023825 */ /* 0x008fea00078e0202 */
[----:B--2--5:R2:W5:Y:S02]  /*6310*/  @P3 LDG.E R70, desc[UR4][R2.64] ;  /* 0x0000000402463981 */ /* 0x024564000c1e1900 */
[----:B--2---:R-:W3:Y:S02]  /*6320*/  @!P3 LDC R70, c[0x0][0x8a0] ;  /* 0x00022800ff46bb82 */ /* 0x004ee40000000800 */
.L_x_107:
[----:B-----5:R-:W-:Y:S01]  /*6330*/  FSETP.NEU.AND P4, PT, R73, RZ, PT ;  /* 0x000000ff4900720b */ /* 0x020fe20003f8d000 */
[----:B------:R-:W-:Y:S01]  /*6340*/  BSSY B1, `(.L_x_108) ;  /* 0x0000047000017945 */ /* 0x000fe20003800000 */
[----:B------:R-:W-:Y:S01]  /*6350*/  SEL R5, RZ, 0xffffffff, P2 ;  /* 0xffffffffff057807 */ /* 0x000fe20001000000 */
[----:B------:R-:W-:Y:S01]  /*6360*/  IMAD.MOV.U32 R186, RZ, RZ, 0x1 ;  /* 0x00000001ffba7424 */ /* 0x000fe200078e00ff */
[----:B------:R-:W-:Y:S01]  /*6370*/  LOP3.LUT P3, RZ, R158, 0xff, RZ, 0xc0, !PT ;  /* 0x000000ff9eff7812 */ /* 0x000fe2000786c0ff */
[----:B------:R-:W-:Y:S01]  /*6380*/  IMAD R71, R68, 0x80, R69 ;  /* 0x0000008044477824 */ /* 0x000fe200078e0245 */
[----:B-1----:R-:W-:Y:S02]  /*6390*/  @P1 SEL R0, RZ, 0xffffffff, P4 ;  /* 0xffffffffff001807 */ /* 0x002fe40002000000 */
[----:B------:R-:W-:Y:S02]  /*63a0*/  CS2R R154, SRZ ;  /* 0x00000000009a7805 */ /* 0x000fe4000001ff00 */
[----:B------:R-:W-:Y:S02]  /*63b0*/  LEA R3, R166, UR44, 0x3 ;  /* 0x0000002ca6037c11 */ /* 0x000fe4000f8e18ff */
[----:B------:R-:W-:Y:S02]  /*63c0*/  CS2R R152, SRZ ;  /* 0x0000000000987805 */ /* 0x000fe4000001ff00 */
[----:B------:R-:W-:Y:S02]  /*63d0*/  @P0 SEL R0, R5, R0, !P3 ;  /* 0x0000000005000207 */ /* 0x000fe40005800000 */
[----:B------:R-:W-:Y:S02]  /*63e0*/  CS2R R150, SRZ ;  /* 0x0000000000967805 */ /* 0x000fe4000001ff00 */
[----:B------:R-:W-:Y:S02]  /*63f0*/  LEA R161, R68, UR44, 0x3 ;  /* 0x0000002c44a17c11 */ /* 0x000fe4000f8e18ff */
[----:B------:R-:W-:Y:S02]  /*6400*/  CS2R R148, SRZ ;  /* 0x0000000000947805 */ /* 0x000fe4000001ff00 */
[----:B------:R-:W-:Y:S02]  /*6410*/  @P1 LOP3.LUT R0, R0, 0x1, RZ, 0xc0, !PT ;  /* 0x0000000100001812 */ /* 0x000fe400078ec0ff */
[----:B------:R-:W-:Y:S02]  /*6420*/  CS2R R146, SRZ ;  /* 0x0000000000927805 */ /* 0x000fe4000001ff00 */
[----:B------:R-:W-:Y:S02]  /*6430*/  SHF.L.U32 R4, R168, 0x1f, RZ ;  /* 0x0000001fa8047819 */ /* 0x000fe400000006ff */
[----:B------:R-:W-:Y:S02]  /*6440*/  CS2R R144, SRZ ;  /* 0x0000000000907805 */ /* 0x000fe4000001ff00 */
[----:B------:R-:W-:Y:S02]  /*6450*/  ISETP.NE.U32.OR P6, PT, R0, 0x1, !P1 ;  /* 0x000000010000780c */ /* 0x000fe40004fc5470 */
[----:B------:R-:W-:Y:S02]  /*6460*/  CS2R R142, SRZ ;  /* 0x00000000008e7805 */ /* 0x000fe4000001ff00 */
[----:B------:R-:W-:Y:S02]  /*6470*/  PLOP3.LUT P2, PT, PT, PT, UP1, 0x80, 0x8 ;  /* 0x000000000008781c */ /* 0x000fe40003f4f018 */
[----:B------:R-:W-:Y:S02]  /*6480*/  CS2R R140, SRZ ;  /* 0x00000000008c7805 */ /* 0x000fe4000001ff00 */
[----:B------:R-:W-:Y:S02]  /*6490*/  SEL R0, RZ, 0xffffffff, P4 ;  /* 0xffffffffff007807 */ /* 0x000fe40002000000 */
[----:B------:R-:W-:Y:S03]  /*64a0*/  P2R R172, PR, RZ, 0x40 ;  /* 0x00000040ffac7803 */ /* 0x000fe60000000000 */
[----:B------:R-:W-:Y:S04]  /*64b0*/  @P6 SHF.L.U32 R2, R165, 0x1f, RZ ;  /* 0x0000001fa5026819 */ /* 0x000fe800000006ff */
[----:B------:R-:W-:Y:S01]  /*64c0*/  @P2 SEL R0, R5, R0, !P3 ;  /* 0x0000000005002207 */ /* 0x000fe20005800000 */
[----:B------:R-:W1:Y:S03]  /*64d0*/  @P6 SYNCS.PHASECHK.TRANS64.TRYWAIT P1, [R3+URZ+0x80], R2 ;  /* 0x00008002030065a7 */ /* 0x000e6600080211ff */
[----:B------:R-:W-:Y:S04]  /*64e0*/  LOP3.LUT R0, R0, 0x1, RZ, 0xc0, !PT ;  /* 0x0000000100007812 */ /* 0x000fe800078ec0ff */
[----:B------:R-:W-:Y:S04]  /*64f0*/  ISETP.NE.U32.AND P5, PT, R0, 0x1, PT ;  /* 0x000000010000780c */ /* 0x000fe80003fa5070 */
[----:B------:R-:W-:Y:S01]  /*6500*/  P2R R187, PR, RZ, 0x20 ;  /* 0x00000020ffbb7803 */ /* 0x000fe20000000000 */
[----:B------:R2:W4:Y:S01]  /*6510*/  SYNCS.PHASECHK.TRANS64.TRYWAIT P0, [R161+URZ+0xd0], R4 ;  /* 0x0000d004a10075a7 */ /* 0x00052200080011ff */
[----:B-1----:R-:W-:Y:S01]  /*6520*/  @P6 SEL R186, RZ, 0x1, !P1 ;  /* 0x00000001ffba6807 */ /* 0x002fe20004800000 */
[----:B--2---:R-:W-:Y:S06]  /*6530*/  @!P6 BRA `(.L_x_109) ;  /* 0x00000000009ce947 */ /* 0x004fec0003800000 */
[----:B------:R-:W-:Y:S01]  /*6540*/  @P5 IMAD R7, R166, 0x2000, R171 ;  /* 0x00002000a6075824 */ /* 0x000fe200078e02ab */
[----:B------:R-:W1:Y:S01]  /*6550*/  S2R R0, SR_CgaCtaId ;  /* 0x0000000000007919 */ /* 0x000e620000008800 */
[----:B------:R-:W-:Y:S01]  /*6560*/  ISETP.NE.AND P1, PT, R186, RZ, PT ;  /* 0x000000ffba00720c */ /* 0x000fe20003f25270 */
[----:B------:R-:W-:Y:S01]  /*6570*/  BSSY B0, `(.L_x_110) ;  /* 0x0000010000007945 */ /* 0x000fe20003800000 */
[--C-:B------:R-:W-:Y:S01]  /*6580*/  @P5 IMAD R8, R176, -0x10, R7.reuse ;  /* 0xfffffff0b0085824 */ /* 0x100fe200078e0207 */
[----:B------:R-:W-:Y:S01]  /*6590*/  CS2R R142, SRZ ;  /* 0x00000000008e7805 */ /* 0x000fe2000001ff00 */
[----:B------:R-:W-:Y:S01]  /*65a0*/  @P5 IMAD R6, R170, -0x10, R7 ;  /* 0xfffffff0aa065824 */ /* 0x000fe200078e0207 */
[----:B------:R-:W-:Y:S01]  /*65b0*/  CS2R R140, SRZ ;  /* 0x00000000008c7805 */ /* 0x000fe2000001ff00 */
[----:B------:R-:W-:Y:S01]  /*65c0*/  @P5 IMAD R5, R169, 0x10, R8 ;  /* 0x00000010a9055824 */ /* 0x000fe200078e0208 */
[----:B------:R-:W-:Y:S02]  /*65d0*/  CS2R R150, SRZ ;  /* 0x0000000000967805 */ /* 0x000fe4000001ff00 */
[----:B------:R-:W-:Y:S02]  /*65e0*/  CS2R R148, SRZ ;  /* 0x0000000000947805 */ /* 0x000fe4000001ff00 */
[----:B------:R-:W-:Y:S02]  /*65f0*/  CS2R R146, SRZ ;  /* 0x0000000000927805 */ /* 0x000fe4000001ff00 */
[----:B------:R-:W-:Y:S02]  /*6600*/  CS2R R144, SRZ ;  /* 0x0000000000907805 */ /* 0x000fe4000001ff00 */
[----:B------:R-:W-:Y:S02]  /*6610*/  CS2R R154, SRZ ;  /* 0x00000000009a7805 */ /* 0x000fe4000001ff00 */
[----:B------:R-:W-:Y:S01]  /*6620*/  CS2R R152, SRZ ;  /* 0x0000000000987805 */ /* 0x000fe2000001ff00 */
[----:B------:R-:W-:Y:S06]  /*6630*/  @P1 BRA `(.L_x_111) ;  /* 0x00000000000c1947 */ /* 0x000fec0003800000 */
[----:B------:R-:W-:Y:S04]  /*6640*/  SHF.L.U32 R2, R165, 0x1f, RZ ;  /* 0x0000001fa5027819 */ /* 0x000fe800000006ff */
[----:B------:R-:W2:Y:S02]  /*6650*/  SYNCS.PHASECHK.TRANS64.TRYWAIT P1, [R3+URZ+0x80], R2 ;  /* 0x00008002030075a7 */ /* 0x000ea400080211ff */
[----:B--2---:R-:W-:Y:S05]  /*6660*/  @!P1 BRA `(.L_x_112) ;  /* 0x0000003400d09947 */ /* 0x004fea0003800000 */
.L_x_111:
[----:B------:R-:W-:Y:S05]  /*6670*/  BSYNC B0 ;  /* 0x0000000000007941 */ /* 0x000fea0003800000 */
.L_x_110:
[----:B------:R-:W-:Y:S01]  /*6680*/  ISETP.NE.AND P1, PT, R187, RZ, PT ;  /* 0x000000ffbb00720c */ /* 0x000fe20003f25270 */
[----:B--2---:R-:W-:Y:S02]  /*6690*/  VIADD R3, R3, 0x90 ;  /* 0x0000009003037836 */ /* 0x004fe40000000000 */
[----:B------:R-:W-:Y:S03]  /*66a0*/  VIADD R166, R166, 0x1 ;  /* 0x00000001a6a67836 */ /* 0x000fe60000000000 */
[----:B-1----:R-:W-:Y:S07]  /*66b0*/  PRMT R0, R0, 0x654, R3 ;  /* 0x0000065400007816 */ /* 0x002fee0000000003 */
[----:B------:R1:W2:Y:S04]  /*66c0*/  @P1 LDS.128 R140, [R7] ;  /* 0x00000000078c1984 */ /* 0x0002a80000000c00 */
[----:B------:R1:W1:Y:S04]  /*66d0*/  @P1 LDS.128 R148, [R6+0x20] ;  /* 0x0000200006941984 */ /* 0x0002680000000c00 */
[----:B------:R1:W1:Y:S04]  /*66e0*/  @P1 LDS.128 R144, [R8+0x10] ;  /* 0x0000100008901984 */ /* 0x0002680000000c00 */
[----:B------:R1:W1:Y:S01]  /*66f0*/  @P1 LDS.128 R152, [R5+0x10] ;  /* 0x0000100005981984 */ /* 0x0002620000000c00 */
[C---:B------:R-:W-:Y:S01]  /*6700*/  ISETP.NE.AND P1, PT, R166.reuse, 0x2, PT ;  /* 0x00000002a600780c */ /* 0x040fe20003f25270 */
[----:B------:R-:W-:Y:S01]  /*6710*/  @!PT LDS RZ, [RZ] ;  /* 0x00000000fffff984 */ /* 0x000fe20000000800 */
[----:B------:R-:W-:Y:S01]  /*6720*/  @!PT LDS RZ, [RZ] ;  /* 0x00000000fffff984 */ /* 0x000fe20000000800 */
[----:B------:R-:W-:Y:S01]  /*6730*/  @!PT LDS RZ, [RZ] ;  /* 0x00000000fffff984 */ /* 0x000fe20000000800 */
[----:B------:R-:W-:Y:S01]  /*6740*/  @!PT LDS RZ, [RZ] ;  /* 0x00000000fffff984 */ /* 0x000fe20000000800 */
[----:B------:R5:W-:Y:S06]  /*6750*/  MEMBAR.ALL.CTA ;  /* 0x0000000000007992 */ /* 0x000bec0000008000 */
[----:B-----5:R-:W5:Y:S01]  /*6760*/  FENCE.VIEW.ASYNC.S ;  /* 0x00000000000073c6 */ /* 0x020f620000000000 */
[----:B------:R-:W-:Y:S01]  /*6770*/  SEL R166, R166, RZ, P1 ;  /* 0x000000ffa6a67207 */ /* 0x000fe20000800000 */
[----:B-----5:R5:W-:Y:S02]  /*6780*/  SYNCS.ARRIVE.TRANS64.RED.A1T0 RZ, [R0+URZ], RZ ;  /* 0x000000ff00ff79a7 */ /* 0x020be400081004ff */
[----:B-----5:R-:W-:Y:S04]  /*6790*/  SEL R0, RZ, 0x1, P1 ;  /* 0x00000001ff007807 */ /* 0x020fe80000800000 */
[----:B--2---:R-:W-:Y:S02]  /*67a0*/  LOP3.LUT R165, R165, R0, RZ, 0x3c, !PT ;  /* 0x00000000a5a57212 */ /* 0x004fe400078e3cff */
.L_x_109:
[----:B------:R-:W-:Y:S05]  /*67b0*/  BSYNC B1 ;  /* 0x0000000000017941 */ /* 0x000fea0003800000 */
.L_x_108:
[----:B------:R-:W-:Y:S04]  /*67c0*/  SHF.R.U32.HI R0, RZ, 0x15, R71 ;  /* 0x00000015ff007819 */ /* 0x000fe80000011647 */
[----:B------:R-:W-:Y:S01]  /*67d0*/  LOP3.LUT P1, RZ, R0, 0x3, R159, 0x48, !PT ;  /* 0x0000000300ff7812 */ /* 0x000fe2000782489f */
[----:B------:R-:W-:Y:S01]  /*67e0*/  @!UPT UIADD3 URZ, UPT, UPT, URZ, URZ, URZ ;  /* 0x000000fffffff290 */ /* 0x000fe2000fffe0ff */
[----:B----4-:R-:W-:Y:S11]  /*67f0*/  @P0 BRA `(.L_x_113) ;  /* 0x0000000000080947 */ /* 0x010ff60003800000 */
[----:B------:R-:W2:Y:S02]  /*6800*/  SYNCS.PHASECHK.TRANS64.TRYWAIT P0, [R161+URZ+0xd0], R4 ;  /* 0x0000d004a10075a7 */ /* 0x000ea400080011ff */
[----:B--2---:R-:W-:Y:S05]  /*6810*/  @!P0 BRA `(.L_x_114) ;  /* 0x0000003400788947 */ /* 0x004fea0003800000 */
.L_x_113:
[----:B------:R-:W-:Y:S04]  /*6820*/  BSSY.RECONVERGENT B6, `(.L_x_115) ;  /* 0x0000012000067945 */ /* 0x000fe80003800200 */
[----:B------:R-:W-:Y:S05]  /*6830*/  @!P1 BRA `(.L_x_116) ;  /* 0x0000000000409947 */ /* 0x000fea0003800000 */
[----:B------:R-:W4:Y:S01]  /*6840*/  LDCU.64 UR8, c[0x4][0x70] ;  /* 0x01000e00ff0877ac */ /* 0x000f220008000a00 */
[----:B------:R-:W-:Y:S01]  /*6850*/  MOV R3, 0x0 ;  /* 0x0000000000037802 */ /* 0x000fe20000000f00 */
[----:B------:R-:W-:Y:S02]  /*6860*/  HFMA2 R12, -RZ, RZ, 0, 5.9604644775390625e-08 ;  /* 0x00000001ff0c7431 */ /* 0x000fe400000001ff */
[----:B-1----:R-:W-:Y:S02]  /*6870*/  IMAD.MOV.U32 R8, RZ, RZ, 0x192 ;  /* 0x00000192ff087424 */ /* 0x002fe400078e00ff */
[----:B------:R-:W-:Y:S01]  /*6880*/  IMAD.MOV.U32 R13, RZ, RZ, RZ ;  /* 0x000000ffff0d7224 */ /* 0x000fe200078e00ff */
[----:B------:R-:W1:Y:S01]  /*6890*/  LDCU.64 UR6, c[0x4][0x78] ;  /* 0x01000f00ff0677ac */ /* 0x000e620008000a00 */
[----:B------:R-:W3:Y:S01]  /*68a0*/  LDC.64 R2, c[0x4][R3] ;  /* 0x0100000003027b82 */ /* 0x000ee20000000a00 */
[----:B------:R-:W5:Y:S01]  /*68b0*/  LDCU.64 UR4, c[0x4][0x10] ;  /* 0x01000200ff0477ac */ /* 0x000f620008000a00 */
[----:B----4-:R-:W-:Y:S01]  /*68c0*/  MOV R5, UR9 ;  /* 0x0000000900057c02 */ /* 0x010fe20008000f00 */
[----:B--2---:R-:W-:Y:S01]  /*68d0*/  IMAD.U32 R4, RZ, RZ, UR8 ;  /* 0x00000008ff047e24 */ /* 0x004fe2000f8e00ff */
[----:B-1----:R-:W-:Y:S01]  /*68e0*/  MOV R7, UR7 ;  /* 0x0000000700077c02 */ /* 0x002fe20008000f00 */
[----:B------:R-:W-:Y:S01]  /*68f0*/  IMAD.U32 R6, RZ, RZ, UR6 ;  /* 0x00000006ff067e24 */ /* 0x000fe2000f8e00ff */
[----:B-----5:R-:W-:Y:S01]  /*6900*/  MOV R11, UR5 ;  /* 0x00000005000b7c02 */ /* 0x020fe20008000f00 */
[----:B------:R-:W-:Y:S02]  /*6910*/  IMAD.U32 R10, RZ, RZ, UR4 ;  /* 0x00000004ff0a7e24 */ /* 0x000fe4000f8e00ff */
[----:B------:R-:W-:Y:S07]  /*6920*/  LEPC R20, `(.L_x_116) ;  /* 0x000000001014794e */ /* 0x000fee0000000000 */
[----:B---3--:R-:W-:Y:S05]  /*6930*/  CALL.ABS.NOINC R2 ;  /* 0x0000000002007343 */ /* 0x008fea0003c00000 */
.L_x_116:
[----:B------:R-:W-:Y:S05]  /*6940*/  BSYNC.RECONVERGENT B6 ;  /* 0x0000000000067941 */ /* 0x000fea0003800200 */
.L_x_115:
[-C--:B------:R-:W-:Y:S01]  /*6950*/  F2FP.F16.E4M3.UNPACK_B R74, R140.reuse ;  /* 0x0000008cff4a723e */ /* 0x080fe200020006ff */
[----:B------:R-:W-:Y:S05]  /*6960*/  WARPSYNC.ALL ;  /* 0x0000000000007948 */ /* 0x000fea0003800000 */
[----:B------:R-:W-:Y:S01]  /*6970*/  R2UR UR4, R71 ;  /* 0x00000000470472ca */ /* 0x000fe200000e0000 */
[--C-:B------:R-:W-:Y:S01]  /*6980*/  HADD2.F32 R72, -RZ, R74.reuse.H0_H0 ;  /* 0x2000004aff487230 */ /* 0x100fe20000004100 */
[----:B------:R-:W-:Y:S01]  /*6990*/  F2FP.F16.E4M3.UNPACK_B R76, R140.H1 ;  /* 0x0000008cff4c723e */ /* 0x000fe200030006ff */
[----:B------:R-:W-:Y:S01]  /*69a0*/  HADD2.F32 R75, -RZ, R74.H1_H1 ;  /* 0x3000004aff4b7230 */ /* 0x000fe20000004100 */
[-C--:B------:R-:W-:Y:S01]  /*69b0*/  F2FP.F16.E4M3.UNPACK_B R78, R141.reuse ;  /* 0x0000008dff4e723e */ /* 0x080fe200020006ff */
[----:B------:R-:W-:Y:S01]  /*69c0*/  BSSY.RECONVERGENT B0, `(.L_x_117) ;  /* 0x000011d000007945 */ /* 0x000fe20003800200 */
[----:B------:R-:W-:Y:S01]  /*69d0*/  F2FP.F16.E4M3.UNPACK_B R80, R141.H1 ;  /* 0x0000008dff50723e */ /* 0x000fe200030006ff */
[----:B------:R-:W-:Y:S01]  /*69e0*/  HADD2.F32 R74, -RZ, R76.H0_H0 ;  /* 0x2000004cff4a7230 */ /* 0x000fe20000004100 */
[-C--:B------:R-:W-:Y:S01]  /*69f0*/  F2FP.F16.E4M3.UNPACK_B R82, R142.reuse ;  /* 0x0000008eff52723e */ /* 0x080fe200020006ff */
[--C-:B------:R-:W-:Y:S01]  /*6a00*/  HADD2.F32 R77, -RZ, R78.reuse.H0_H0 ;  /* 0x2000004eff4d7230 */ /* 0x100fe20000004100 */
[----:B------:R-:W-:Y:S01]  /*6a10*/  F2FP.F16.E4M3.UNPACK_B R84, R142.H1 ;  /* 0x0000008eff54723e */ /* 0x000fe200030006ff */
[----:B------:R-:W-:Y:S01]  /*6a20*/  HADD2.F32 R78, -RZ, R78.H1_H1 ;  /* 0x3000004eff4e7230 */ /* 0x000fe20000004100 */
[-C--:B------:R-:W-:Y:S01]  /*6a30*/  F2FP.F16.E4M3.UNPACK_B R86, R143.reuse ;  /* 0x0000008fff56723e */ /* 0x080fe200020006ff */
[----:B-12---:R-:W3:Y:S01]  /*6a40*/  LDTM.x64 R4, tmem[UR4] ;  /* 0x00000004000479ee */ /* 0x006ee20008340000 */
[----:B------:R-:W-:Y:S01]  /*6a50*/  F2FP.F16.E4M3.UNPACK_B R88, R143.H1 ;  /* 0x0000008fff58723e */ /* 0x000fe200030006ff */
[----:B------:R-:W-:Y:S01]  /*6a60*/  HADD2.F32 R76, -RZ, R76.H1_H1 ;  /* 0x3000004cff4c7230 */ /* 0x000fe20000004100 */
[-C--:B------:R-:W-:Y:S01]  /*6a70*/  F2FP.F16.E4M3.UNPACK_B R90, R144.reuse ;  /* 0x00000090ff5a723e */ /* 0x080fe200020006ff */
[----:B------:R-:W-:Y:S01]  /*6a80*/  HADD2.F32 R79, -RZ, R80.H0_H0 ;  /* 0x20000050ff4f7230 */ /* 0x000fe20000004100 */
[----:B------:R-:W-:Y:S01]  /*6a90*/  F2FP.F16.E4M3.UNPACK_B R92, R144.H1 ;  /* 0x00000090ff5c723e */ /* 0x000fe200030006ff */
[--C-:B------:R-:W-:Y:S01]  /*6aa0*/  HADD2.F32 R81, -RZ, R82.reuse.H0_H0 ;  /* 0x20000052ff517230 */ /* 0x100fe20000004100 */
[----:B------:R-:W-:Y:S01]  /*6ab0*/  ISETP.NE.AND P6, PT, R172, RZ, PT ;  /* 0x000000ffac00720c */ /* 0x000fe20003fc5270 */
[----:B------:R-:W-:Y:S01]  /*6ac0*/  HADD2.F32 R82, -RZ, R82.H1_H1 ;  /* 0x30000052ff527230 */ /* 0x000fe20000004100 */
[----:B------:R-:W-:Y:S01]  /*6ad0*/  SHF.L.U32 R196, R164, 0x4, RZ ;  /* 0x00000004a4c47819 */ /* 0x000fe200000006ff */
[--C-:B------:R-:W-:Y:S01]  /*6ae0*/  HADD2.F32 R85, -RZ, R86.reuse.H0_H0 ;  /* 0x20000056ff557230 */ /* 0x100fe20000004100 */
[----:B------:R-:W-:Y:S01]  /*6af0*/  SHF.L.U32 R200, R163, 0x4, RZ ;  /* 0x00000004a3c87819 */ /* 0x000fe200000006ff */
[----:B------:R-:W-:Y:S01]  /*6b00*/  HADD2.F32 R86, -RZ, R86.H1_H1 ;  /* 0x30000056ff567230 */ /* 0x000fe20000004100 */
[C---:B------:R-:W-:Y:S01]  /*6b10*/  IADD3 R179, PT, PT, R171.reuse, R196, RZ ;  /* 0x000000c4abb37210 */ /* 0x040fe20007ffe0ff */
[--C-:B------:R-:W-:Y:S01]  /*6b20*/  HADD2.F32 R89, -RZ, R90.reuse.H0_H0 ;  /* 0x2000005aff597230 */ /* 0x100fe20000004100 */
[----:B------:R-:W-:Y:S01]  /*6b30*/  IADD3 R185, PT, PT, R171, R200, RZ ;  /* 0x000000c8abb97210 */ /* 0x000fe20007ffe0ff */
[----:B------:R-:W-:Y:S01]  /*6b40*/  HADD2.F32 R90, -RZ, R90.H1_H1 ;  /* 0x3000005aff5a7230 */ /* 0x000fe20000004100 */
[----:B------:R-:W-:Y:S01]  /*6b50*/  SHF.L.U32 R198, R169, 0x4, RZ ;  /* 0x00000004a9c67819 */ /* 0x000fe200000006ff */
[----:B------:R-:W-:Y:S01]  /*6b60*/  HADD2.F32 R80, -RZ, R80.H1_H1 ;  /* 0x30000050ff507230 */ /* 0x000fe20000004100 */
[----:B------:R-:W-:Y:S01]  /*6b70*/  F2FP.F16.E4M3.UNPACK_B R94, R145 ;  /* 0x00000091ff5e723e */ /* 0x000fe200020006ff */
[--C-:B------:R-:W-:Y:S01]  /*6b80*/  HADD2.F32 R83, -RZ, R84.reuse.H0_H0 ;  /* 0x20000054ff537230 */ /* 0x100fe20000004100 */
[----:B------:R-:W-:Y:S01]  /*6b90*/  IADD3 R184, PT, PT, R198, R179, RZ ;  /* 0x000000b3c6b87210 */ /* 0x000fe20007ffe0ff */
[----:B------:R-:W-:Y:S01]  /*6ba0*/  HADD2.F32 R84, -RZ, R84.H1_H1 ;  /* 0x30000054ff547230 */ /* 0x000fe20000004100 */
[----:B------:R-:W-:Y:S01]  /*6bb0*/  F2FP.F16.E4M3.UNPACK_B R98, R146 ;  /* 0x00000092ff62723e */ /* 0x000fe200020006ff */
[C---:B---3--:R-:W-:Y:S01]  /*6bc0*/  FMUL R0, R70.reuse, R4 ;  /* 0x0000000446007220 */ /* 0x048fe20000400000 */
[C---:B------:R-:W-:Y:S01]  /*6bd0*/  FMUL R2, R70.reuse, R5 ;  /* 0x0000000546027220 */ /* 0x040fe20000400000 */
[C---:B------:R-:W-:Y:S01]  /*6be0*/  FMUL R4, R70.reuse, R8 ;  /* 0x0000000846047220 */ /* 0x040fe20000400000 */
[C---:B------:R-:W-:Y:S01]  /*6bf0*/  FMUL R5, R70.reuse, R9 ;  /* 0x0000000946057220 */ /* 0x040fe20000400000 */
[C---:B------:R-:W-:Y:S01]  /*6c00*/  FFMA R0, R73.reuse, R72, R0 ;  /* 0x0000004849007223 */ /* 0x040fe20000000000 */
[C---:B------:R-:W-:Y:S01]  /*6c10*/  FFMA R2, R73.reuse, R75, R2 ;  /* 0x0000004b49027223 */ /* 0x040fe20000000002 */
[C---:B------:R-:W-:Y:S01]  /*6c20*/  FMUL R8, R70.reuse, R12 ;  /* 0x0000000c46087220 */ /* 0x040fe20000400000 */
[C---:B------:R-:W-:Y:S01]  /*6c30*/  FMUL R9, R70.reuse, R13 ;  /* 0x0000000d46097220 */ /* 0x040fe20000400000 */
[C---:B------:R-:W-:Y:S01]  /*6c40*/  FMUL R12, R70.reuse, R16 ;  /* 0x00000010460c7220 */ /* 0x040fe20000400000 */
[C---:B------:R-:W-:Y:S01]  /*6c50*/  FMUL R13, R70.reuse, R17 ;  /* 0x00000011460d7220 */ /* 0x040fe20000400000 */
[C---:B------:R-:W-:Y:S01]  /*6c60*/  FMUL R16, R70.reuse, R20 ;  /* 0x0000001446107220 */ /* 0x040fe20000400000 */
[C---:B------:R-:W-:Y:S01]  /*6c70*/  FMUL R17, R70.reuse, R21 ;  /* 0x0000001546117220 */ /* 0x040fe20000400000 */
[--C-:B------:R-:W-:Y:S02]  /*6c80*/  HADD2.F32 R93, -RZ, R94.reuse.H0_H0 ;  /* 0x2000005eff5d7230 */ /* 0x100fe40000004100 */
[C---:B------:R-:W-:Y:S01]  /*6c90*/  FMUL R20, R70.reuse, R24 ;  /* 0x0000001846147220 */ /* 0x040fe20000400000 */
[----:B------:R-:W-:Y:S02]  /*6ca0*/  HADD2.F32 R94, -RZ, R94.H1_H1 ;  /* 0x3000005eff5e7230 */ /* 0x000fe40000004100 */
[C---:B------:R-:W-:Y:S01]  /*6cb0*/  FMUL R21, R70.reuse, R25 ;  /* 0x0000001946157220 */ /* 0x040fe20000400000 */
[--C-:B------:R-:W-:Y:S02]  /*6cc0*/  HADD2.F32 R97, -RZ, R98.reuse.H0_H0 ;  /* 0x20000062ff617230 */ /* 0x100fe40000004100 */
[C---:B------:R-:W-:Y:S01]  /*6cd0*/  FMUL R24, R70.reuse, R28 ;  /* 0x0000001c46187220 */ /* 0x040fe20000400000 */
[----:B------:R-:W-:Y:S02]  /*6ce0*/  HADD2.F32 R98, -RZ, R98.H1_H1 ;  /* 0x30000062ff627230 */ /* 0x000fe40000004100 */
[C---:B------:R-:W-:Y:S01]  /*6cf0*/  FMUL R25, R70.reuse, R29 ;  /* 0x0000001d46197220 */ /* 0x040fe20000400000 */
[C---:B------:R-:W-:Y:S01]  /*6d00*/  FMUL R28, R70.reuse, R32 ;  /* 0x00000020461c7220 */ /* 0x040fe20000400000 */
[C---:B------:R-:W-:Y:S01]  /*6d10*/  FMUL R29, R70.reuse, R33 ;  /* 0x00000021461d7220 */ /* 0x040fe20000400000 */
[C---:B------:R-:W-:Y:S01]  /*6d20*/  FMUL R32, R70.reuse, R36 ;  /* 0x0000002446207220 */ /* 0x040fe20000400000 */
[----:B------:R-:W-:Y:S01]  /*6d30*/  F2FP.F16.E4M3.UNPACK_B R96, R145.H1 ;  /* 0x00000091ff60723e */ /* 0x000fe200030006ff */
[C---:B------:R-:W-:Y:S01]  /*6d40*/  FMUL R33, R70.reuse, R37 ;  /* 0x0000002546217220 */ /* 0x040fe20000400000 */
[C---:B------:R-:W-:Y:S01]  /*6d50*/  FMUL R36, R70.reuse, R40 ;  /* 0x0000002846247220 */ /* 0x040fe20000400000 */
[----:B------:R-:W-:Y:S01]  /*6d60*/  F2FP.F16.E4M3.UNPACK_B R100, R146.H1 ;  /* 0x00000092ff64723e */ /* 0x000fe200030006ff */
[C---:B------:R-:W-:Y:S01]  /*6d70*/  FMUL R37, R70.reuse, R41 ;  /* 0x0000002946257220 */ /* 0x040fe20000400000 */
[C---:B------:R-:W-:Y:S01]  /*6d80*/  FMUL R40, R70.reuse, R44 ;  /* 0x0000002c46287220 */ /* 0x040fe20000400000 */
[----:B------:R-:W-:Y:S01]  /*6d90*/  F2FP.F16.E4M3.UNPACK_B R102, R147 ;  /* 0x00000093ff66723e */ /* 0x000fe200020006ff */
[C---:B------:R-:W-:Y:S01]  /*6da0*/  FMUL R41, R70.reuse, R45 ;  /* 0x0000002d46297220 */ /* 0x040fe20000400000 */
[C---:B------:R-:W-:Y:S01]  /*6db0*/  FMUL R44, R70.reuse, R48 ;  /* 0x00000030462c7220 */ /* 0x040fe20000400000 */
[----:B------:R-:W-:Y:S01]  /*6dc0*/  F2FP.F16.E4M3.UNPACK_B R104, R147.H1 ;  /* 0x00000093ff68723e */ /* 0x000fe200030006ff */
[C---:B------:R-:W-:Y:S01]  /*6dd0*/  FMUL R45, R70.reuse, R49 ;  /* 0x00000031462d7220 */ /* 0x040fe20000400000 */
[--C-:B------:R-:W-:Y:S02]  /*6de0*/  HADD2.F32 R101, -RZ, R102.reuse.H0_H0 ;  /* 0x20000066ff657230 */ /* 0x100fe40000004100 */
[C---:B------:R-:W-:Y:S01]  /*6df0*/  FMUL R48, R70.reuse, R52 ;  /* 0x0000003446307220 */ /* 0x040fe20000400000 */
[----:B------:R-:W-:Y:S01]  /*6e00*/  F2FP.F16.E4M3.UNPACK_B R106, R148 ;  /* 0x00000094ff6a723e */ /* 0x000fe200020006ff */
[----:B------:R-:W-:Y:S02]  /*6e10*/  HADD2.F32 R102, -RZ, R102.H1_H1 ;  /* 0x30000066ff667230 */ /* 0x000fe40000004100 */
[C---:B------:R-:W-:Y:S01]  /*6e20*/  FMUL R49, R70.reuse, R53 ;  /* 0x0000003546317220 */ /* 0x040fe20000400000 */
[C---:B------:R-:W-:Y:S01]  /*6e30*/  FMUL R52, R70.reuse, R56 ;  /* 0x0000003846347220 */ /* 0x040fe20000400000 */
[----:B------:R-:W-:Y:S01]  /*6e40*/  F2FP.F16.E4M3.UNPACK_B R108, R148.H1 ;  /* 0x00000094ff6c723e */ /* 0x000fe200030006ff */
[--C-:B------:R-:W-:Y:S02]  /*6e50*/  HADD2.F32 R105, -RZ, R106.reuse.H0_H0 ;  /* 0x2000006aff697230 */ /* 0x100fe40000004100 */
[C---:B------:R-:W-:Y:S01]  /*6e60*/  FMUL R53, R70.reuse, R57 ;  /* 0x0000003946357220 */ /* 0x040fe20000400000 */
[----:B------:R-:W-:Y:S02]  /*6e70*/  HADD2.F32 R106, -RZ, R106.H1_H1 ;  /* 0x3000006aff6a7230 */ /* 0x000fe40000004100 */
        /* <DEDUP_REMOVED lines=11> */
[C---:B------:R-:W-:Y:S01]  /*6f30*/  FFMA R3, R73.reuse, R74, R3 ;  /* 0x0000004a49037223 */ /* 0x040fe20000000003 */
[----:B------:R-:W-:Y:S01]  /*6f40*/  F2FP.F16.E4M3.UNPACK_B R116, R150.H1 ;  /* 0x00000096ff74723e */ /* 0x000fe200030006ff */
[--C-:B------:R-:W-:Y:S02]  /*6f50*/  HADD2.F32 R113, -RZ, R114.reuse.H0_H0 ;  /* 0x20000072ff717230 */ /* 0x100fe40000004100 */
[C---:B------:R-:W-:Y:S01]  /*6f60*/  FFMA R7, R73.reuse, R76, R7 ;  /* 0x0000004c49077223 */ /* 0x040fe20000000007 */
[C---:B------:R-:W-:Y:S01]  /*6f70*/  FFMA R4, R73.reuse, R77, R4 ;  /* 0x0000004d49047223 */ /* 0x040fe20000000004 */
[----:B------:R-:W-:Y:S01]  /*6f80*/  F2FP.F16.E4M3.UNPACK_B R118, R151 ;  /* 0x00000097ff76723e */ /* 0x000fe200020006ff */
[----:B------:R-:W-:Y:S01]  /*6f90*/  FFMA R5, R73, R78, R5 ;  /* 0x0000004e49057223 */ /* 0x000fe20000000005 */
[----:B------:R-:W-:Y:S01]  /*6fa0*/  HADD2.F32 R114, -RZ, R114.H1_H1 ;  /* 0x30000072ff727230 */ /* 0x000fe20000004100 */
[----:B------:R-:W-:Y:S01]  /*6fb0*/  F2FP.SATFINITE.E4M3.F32.PACK_AB_MERGE_C R173, R7, R3, RZ ;  /* 0x0000000307ad723e */ /* 0x000fe200048070ff */
[C---:B------:R-:W-:Y:S01]  /*6fc0*/  FMUL R6, R70.reuse, R10 ;  /* 0x0000000a46067220 */ /* 0x040fe20000400000 */
[--C-:B------:R-:W-:Y:S02]  /*6fd0*/  HADD2.F32 R117, -RZ, R118.reuse.H0_H0 ;  /* 0x20000076ff757230 */ /* 0x100fe40000004100 */
[----:B------:R-:W-:Y:S01]  /*6fe0*/  FMUL R11, R70, R11 ;  /* 0x0000000b460b7220 */ /* 0x000fe20000400000 */
[----:B------:R-:W-:Y:S01]  /*6ff0*/  F2FP.SATFINITE.E4M3.F32.PACK_AB_MERGE_C R172, R2, R0, R173 ;  /* 0x0000000002ac723e */ /* 0x000fe200048070ad */
[C---:B------:R-:W-:Y:S01]  /*7000*/  FFMA R6, R73.reuse, R79, R6 ;  /* 0x0000004f49067223 */ /* 0x040fe20000000006 */
[----:B------:R-:W-:Y:S02]  /*7010*/  HADD2.F32 R118, -RZ, R118.H1_H1 ;  /* 0x30000076ff767230 */ /* 0x000fe40000004100 */
[C---:B------:R-:W-:Y:S01]  /*7020*/  FFMA R11, R73.reuse, R80, R11 ;  /* 0x00000050490b7223 */ /* 0x040fe2000000000b */
[C---:B------:R-:W-:Y:S01]  /*7030*/  FFMA R8, R73.reuse, R81, R8 ;  /* 0x0000005149087223 */ /* 0x040fe20000000008 */
[----:B------:R-:W-:Y:S01]  /*7040*/  F2FP.F16.E4M3.UNPACK_B R120, R151.H1 ;  /* 0x00000097ff78723e */ /* 0x000fe200030006ff */
[----:B------:R-:W-:Y:S01]  /*7050*/  FFMA R9, R73, R82, R9 ;  /* 0x0000005249097223 */ /* 0x000fe20000000009 */
[C---:B------:R-:W-:Y:S01]  /*7060*/  FMUL R10, R70.reuse, R14 ;  /* 0x0000000e460a7220 */ /* 0x040fe20000400000 */
[----:B------:R-:W-:Y:S01]  /*7070*/  F2FP.F16.E4M3.UNPACK_B R122, R152 ;  /* 0x00000098ff7a723e */ /* 0x000fe200020006ff */
[C---:B------:R-:W-:Y:S01]  /*7080*/  FMUL R15, R70.reuse, R15 ;  /* 0x0000000f460f7220 */ /* 0x040fe20000400000 */
[----:B------:R-:W-:Y:S01]  /*7090*/  HADD2.F32 R87, -RZ, R88.H0_H0 ;  /* 0x20000058ff577230 */ /* 0x000fe20000004100 */
[----:B------:R-:W-:Y:S01]  /*70a0*/  F2FP.SATFINITE.E4M3.F32.PACK_AB_MERGE_C R174, R11, R6, RZ ;  /* 0x000000060bae723e */ /* 0x000fe200048070ff */
[C---:B------:R-:W-:Y:S01]  /*70b0*/  FFMA R10, R73.reuse, R83, R10 ;  /* 0x00000053490a7223 */ /* 0x040fe2000000000a */
[C---:B------:R-:W-:Y:S01]  /*70c0*/  FFMA R15, R73.reuse, R84, R15 ;  /* 0x00000054490f7223 */ /* 0x040fe2000000000f */
[C---:B------:R-:W-:Y:S01]  /*70d0*/  FFMA R12, R73.reuse, R85, R12 ;  /* 0x00000055490c7223 */ /* 0x040fe2000000000c */
[----:B------:R-:W-:Y:S01]  /*70e0*/  F2FP.F16.E4M3.UNPACK_B R124, R152.H1 ;  /* 0x00000098ff7c723e */ /* 0x000fe200030006ff */
[----:B------:R-:W-:Y:S01]  /*70f0*/  FFMA R13, R73, R86, R13 ;  /* 0x00000056490d7223 */ /* 0x000fe2000000000d */
[----:B------:R-:W-:Y:S01]  /*7100*/  F2FP.SATFINITE.E4M3.F32.PACK_AB_MERGE_C R173, R5, R4, R174 ;  /* 0x0000000405ad723e */ /* 0x000fe200048070ae */
[--C-:B------:R-:W-:Y:S01]  /*7110*/  HADD2.F32 R121, -RZ, R122.reuse.H0_H0 ;  /* 0x2000007aff797230 */ /* 0x100fe20000004100 */
[----:B------:R-:W-:Y:S01]  /*7120*/  F2FP.SATFINITE.E4M3.F32.PACK_AB_MERGE_C R174, R15, R10, RZ ;  /* 0x0000000a0fae723e */ /* 0x000fe200048070ff */
[----:B------:R-:W-:Y:S02]  /*7130*/  HADD2.F32 R122, -RZ, R122.H1_H1 ;  /* 0x3000007aff7a7230 */ /* 0x000fe40000004100 */
[C---:B------:R-:W-:Y:S01]  /*7140*/  FMUL R14, R70.reuse, R18 ;  /* 0x00000012460e7220 */ /* 0x040fe20000400000 */
[----:B------:R-:W-:Y:S01]  /*7150*/  HADD2.F32 R88, -RZ, R88.H1_H1 ;  /* 0x30000058ff587230 */ /* 0x000fe20000004100 */
[----:B------:R-:W-:Y:S01]  /*7160*/  F2FP.SATFINITE.E4M3.F32.PACK_AB_MERGE_C R174, R9, R8, R174 ;  /* 0x0000000809ae723e */ /* 0x000fe200048070ae */
[C---:B------:R-:W-:Y:S01]  /*7170*/  FMUL R19, R70.reuse, R19 ;  /* 0x0000001346137220 */ /* 0x040fe20000400000 */
[--C-:B------:R-:W-:Y:S02]  /*7180*/  HADD2.F32 R91, -RZ, R92.reuse.H0_H0 ;  /* 0x2000005cff5b7230 */ /* 0x100fe40000004100 */
[C---:B------:R-:W-:Y:S01]  /*7190*/  FFMA R14, R73.reuse, R87, R14 ;  /* 0x00000057490e7223 */ /* 0x040fe2000000000e */
[----:B------:R-:W-:Y:S02]  /*71a0*/  HADD2.F32 R92, -RZ, R92.H1_H1 ;  /* 0x3000005cff5c7230 */ /* 0x000fe40000004100 */
[C---:B------:R-:W-:Y:S01]  /*71b0*/  FFMA R19, R73.reuse, R88, R19 ;  /* 0x0000005849137223 */ /* 0x040fe20000000013 */
[C---:B------:R-:W-:Y:S01]  /*71c0*/  FFMA R16, R73.reuse, R89, R16 ;  /* 0x0000005949107223 */ /* 0x040fe20000000010 */
        /* <DEDUP_REMOVED lines=17> */
[----:B------:R1:W-:Y:S01]  /*72e0*/  STS.128 [R137+UR44+0x4200], R172 ;  /* 0x004200ac89007988 */ /* 0x0003e20008000c2c */
[----:B------:R-:W-:Y:S01]  /*72f0*/  F2FP.SATFINITE.E4M3.F32.PACK_AB_MERGE_C R180, R17, R16, R180 ;  /* 0x0000001011b4723e */ /* 0x000fe200048070b4 */
[C---:B------:R-:W-:Y:S01]  /*7300*/  FFMA R22, R73.reuse, R95, R22 ;  /* 0x0000005f49167223 */ /* 0x040fe20000000016 */
[C---:B------:R-:W-:Y:S01]  /*7310*/  FMUL R27, R70.reuse, R27 ;  /* 0x0000001b461b7220 */ /* 0x040fe20000400000 */
[--C-:B------:R-:W-:Y:S02]  /*7320*/  HADD2.F32 R99, -RZ, R100.reuse.H0_H0 ;  /* 0x20000064ff637230 */ /* 0x100fe40000004100 */
[C---:B------:R-:W-:Y:S01]  /*7330*/  FMUL R26, R70.reuse, R30 ;  /* 0x0000001e461a7220 */ /* 0x040fe20000400000 */
[----:B------:R-:W-:Y:S02]  /*7340*/  HADD2.F32 R100, -RZ, R100.H1_H1 ;  /* 0x30000064ff647230 */ /* 0x000fe40000004100 */
[C---:B------:R-:W-:Y:S01]  /*7350*/  FFMA R27, R73.reuse, R96, R27 ;  /* 0x00000060491b7223 */ /* 0x040fe2000000001b */
[C---:B------:R-:W-:Y:S01]  /*7360*/  FFMA R24, R73.reuse, R97, R24 ;  /* 0x0000006149187223 */ /* 0x040fe20000000018 */
[C---:B------:R-:W-:Y:S01]  /*7370*/  FFMA R25, R73.reuse, R98, R25 ;  /* 0x0000006249197223 */ /* 0x040fe20000000019 */
[----:B------:R-:W-:Y:S01]  /*7380*/  F2FP.F16.E4M3.UNPACK_B R130, R154 ;  /* 0x0000009aff82723e */ /* 0x000fe200020006ff */
[----:B------:R-:W-:Y:S01]  /*7390*/  FFMA R26, R73, R99, R26 ;  /* 0x00000063491a7223 */ /* 0x000fe2000000001a */
[----:B------:R-:W-:Y:S01]  /*73a0*/  F2FP.SATFINITE.E4M3.F32.PACK_AB_MERGE_C R181, R27, R22, RZ ;  /* 0x000000161bb5723e */ /* 0x000fe200048070ff */
[C---:B------:R-:W-:Y:S01]  /*73b0*/  FMUL R31, R70.reuse, R31 ;  /* 0x0000001f461f7220 */ /* 0x040fe20000400000 */
[--C-:B------:R-:W-:Y:S02]  /*73c0*/  HADD2.F32 R103, -RZ, R104.reuse.H0_H0 ;  /* 0x20000068ff677230 */ /* 0x100fe40000004100 */
[C---:B------:R-:W-:Y:S01]  /*73d0*/  FMUL R30, R70.reuse, R34 ;  /* 0x00000022461e7220 */ /* 0x040fe20000400000 */
[----:B------:R-:W-:Y:S01]  /*73e0*/  HADD2.F32 R104, -RZ, R104.H1_H1 ;  /* 0x30000068ff687230 */ /* 0x000fe20000004100 */
[----:B------:R-:W-:Y:S01]  /*73f0*/  F2FP.SATFINITE.E4M3.F32.PACK_AB_MERGE_C R181, R21, R20, R181 ;  /* 0x0000001415b5723e */ /* 0x000fe200048070b5 */
[C---:B------:R-:W-:Y:S01]  /*7400*/  FFMA R31, R73.reuse, R100, R31 ;  /* 0x00000064491f7223 */ /* 0x040fe2000000001f */
[C---:B------:R-:W-:Y:S01]  /*7410*/  FFMA R28, R73.reuse, R101, R28 ;  /* 0x00000065491c7223 */ /* 0x040fe2000000001c */
[C---:B------:R-:W-:Y:S01]  /*7420*/  FFMA R29, R73.reuse, R102, R29 ;  /* 0x00000066491d7223 */ /* 0x040fe2000000001d */
[----:B------:R-:W-:Y:S01]  /*7430*/  F2FP.F16.E4M3.UNPACK_B R132, R154.H1 ;  /* 0x0000009aff84723e */ /* 0x000fe200030006ff */
[----:B------:R-:W-:Y:S01]  /*7440*/  FFMA R30, R73, R103, R30 ;  /* 0x00000067491e7223 */ /* 0x000fe2000000001e */
[----:B------:R-:W-:Y:S01]  /*7450*/  F2FP.SATFINITE.E4M3.F32.PACK_AB_MERGE_C R182, R31, R26, RZ ;  /* 0x0000001a1fb6723e */ /* 0x000fe200048070ff */
[----:B------:R-:W-:Y:S02]  /*7460*/  HADD2.F32 R129, -RZ, R130.H0_H0 ;  /* 0x20000082ff817230 */ /* 0x000fe40000004100 */
[C---:B------:R-:W-:Y:S01]  /*7470*/  FMUL R35, R70.reuse, R35 ;  /* 0x0000002346237220 */ /* 0x040fe20000400000 */
[----:B------:R-:W-:Y:S01]  /*7480*/  HADD2.F32 R107, -RZ, R108.H0_H0 ;  /* 0x2000006cff6b7230 */ /* 0x000fe20000004100 */
[----:B------:R-:W-:Y:S01]  /*7490*/  F2FP.SATFINITE.E4M3.F32.PACK_AB_MERGE_C R182, R25, R24, R182 ;  /* 0x0000001819b6723e */ /* 0x000fe200048070b6 */
[----:B------:R-:W-:Y:S02]  /*74a0*/  HADD2.F32 R130, -RZ, R130.H1_H1 ;  /* 0x30000082ff827230 */ /* 0x000fe40000004100 */
[C---:B------:R-:W-:Y:S01]  /*74b0*/  FFMA R35, R73.reuse, R104, R35 ;  /* 0x0000006849237223 */ /* 0x040fe20000000023 */
[C---:B------:R-:W-:Y:S01]  /*74c0*/  FFMA R32, R73.reuse, R105, R32 ;  /* 0x0000006949207223 */ /* 0x040fe20000000020 */
[----:B------:R-:W-:Y:S01]  /*74d0*/  FFMA R33, R73, R106, R33 ;  /* 0x0000006a49217223 */ /* 0x000fe20000000021 */
[----:B------:R-:W-:Y:S02]  /*74e0*/  HADD2.F32 R108, -RZ, R108.H1_H1 ;  /* 0x3000006cff6c7230 */ /* 0x000fe40000004100 */
        /* <DEDUP_REMOVED lines=16> */
[----:B------:R1:W-:Y:S01]  /*75f0*/  STS.128 [R179+0x4010], R180 ;  /* 0x004010b4b3007388 */ /* 0x0003e20000000c00 */
[----:B------:R-:W-:Y:S01]  /*7600*/  F2FP.SATFINITE.E4M3.F32.PACK_AB_MERGE_C R188, R33, R32, R188 ;  /* 0x0000002021bc723e */ /* 0x000fe200048070bc */
[C---:B------:R-:W-:Y:S01]  /*7610*/  FFMA R38, R73.reuse, R111, R38 ;  /* 0x0000006f49267223 */ /* 0x040fe20000000026 */
[C---:B------:R-:W-:Y:S01]  /*7620*/  FMUL R43, R70.reuse, R43 ;  /* 0x0000002b462b7220 */ /* 0x040fe20000400000 */
[--C-:B------:R-:W-:Y:S02]  /*7630*/  HADD2.F32 R115, -RZ, R116.reuse.H0_H0 ;  /* 0x20000074ff737230 */ /* 0x100fe40000004100 */
[----:B------:R-:W-:Y:S01]  /*7640*/  FMUL R42, R70, R46 ;  /* 0x0000002e462a7220 */ /* 0x000fe20000400000 */
[----:B------:R-:W-:Y:S02]  /*7650*/  HADD2.F32 R116, -RZ, R116.H1_H1 ;  /* 0x30000074ff747230 */ /* 0x000fe40000004100 */
[C---:B------:R-:W-:Y:S01]  /*7660*/  FFMA R43, R73.reuse, R112, R43 ;  /* 0x00000070492b7223 */ /* 0x040fe2000000002b */
[C---:B------:R-:W-:Y:S01]  /*7670*/  FFMA R40, R73.reuse, R113, R40 ;  /* 0x0000007149287223 */ /* 0x040fe20000000028 */
[C---:B------:R-:W-:Y:S01]  /*7680*/  FFMA R41, R73.reuse, R114, R41 ;  /* 0x0000007249297223 */ /* 0x040fe20000000029 */
[----:B------:R-:W-:Y:S01]  /*7690*/  ISETP.NE.AND P0, PT, R178, RZ, PT ;  /* 0x000000ffb200720c */ /* 0x000fe20003f05270 */
        /* <DEDUP_REMOVED lines=10> */
[C---:B------:R-:W-:Y:S01]  /*7740*/  FMUL R51, R70.reuse, R51 ;  /* 0x0000003346337220 */ /* 0x040fe20000400000 */
[--C-:B------:R-:W-:Y:S02]  /*7750*/  HADD2.F32 R123, -RZ, R124.reuse.H0_H0 ;  /* 0x2000007cff7b7230 */ /* 0x100fe40000004100 */
[C---:B------:R-:W-:Y:S01]  /*7760*/  FFMA R46, R73.reuse, R119, R46 ;  /* 0x00000077492e7223 */ /* 0x040fe2000000002e */
[----:B------:R-:W-:Y:S02]  /*7770*/  HADD2.F32 R124, -RZ, R124.H1_H1 ;  /* 0x3000007cff7c7230 */ /* 0x000fe40000004100 */
[C---:B------:R-:W-:Y:S01]  /*7780*/  FMUL R50, R70.reuse, R54 ;  /* 0x0000003646327220 */ /* 0x040fe20000400000 */
[C---:B------:R-:W-:Y:S01]  /*7790*/  FFMA R51, R73.reuse, R120, R51 ;  /* 0x0000007849337223 */ /* 0x040fe20000000033 */
[C---:B------:R-:W-:Y:S01]  /*77a0*/  FMUL R55, R70.reuse, R55 ;  /* 0x0000003746377220 */ /* 0x040fe20000400000 */
[C---:B------:R-:W-:Y:S01]  /*77b0*/  FFMA R48, R73.reuse, R121, R48 ;  /* 0x0000007949307223 */ /* 0x040fe20000000030 */
[C---:B------:R-:W-:Y:S01]  /*77c0*/  FFMA R49, R73.reuse, R122, R49 ;  /* 0x0000007a49317223 */ /* 0x040fe20000000031 */
        /* <DEDUP_REMOVED lines=20> */
[----:B------:R-:W-:Y:S01]  /*7910*/  FFMA R63, R73, R132, R63 ;  /* 0x00000084493f7223 */ /* 0x000fe2000000003f */
[----:B------:R-:W-:Y:S01]  /*7920*/  FMUL R67, R70, R67 ;  /* 0x0000004346437220 */ /* 0x000fe20000400000 */
[----:B------:R-:W-:Y:S01]  /*7930*/  F2FP.SATFINITE.E4M3.F32.PACK_AB_MERGE_C R190, R47, R42, RZ ;  /* 0x0000002a2fbe723e */ /* 0x000fe200048070ff */
[----:B------:R-:W-:Y:S01]  /*7940*/  FFMA R60, R73, R133, R60 ;  /* 0x00000085493c7223 */ /* 0x000fe2000000003c */
[----:B------:R-:W-:Y:S01]  /*7950*/  F2FP.SATFINITE.E4M3.F32.PACK_AB_MERGE_C R191, R51, R46, RZ ;  /* 0x0000002e33bf723e */ /* 0x000fe200048070ff */
[C---:B------:R-:W-:Y:S01]  /*7960*/  FFMA R61, R73.reuse, R134, R61 ;  /* 0x00000086493d7223 */ /* 0x040fe2000000003d */
[C---:B------:R-:W-:Y:S01]  /*7970*/  FFMA R62, R73.reuse, R135, R62 ;  /* 0x00000087493e7223 */ /* 0x040fe2000000003e */
[----:B------:R-:W-:Y:S01]  /*7980*/  FFMA R67, R73, R136, R67 ;  /* 0x0000008849437223 */ /* 0x000fe20000000043 */
[----:B------:R-:W-:Y:S02]  /*7990*/  F2FP.SATFINITE.E4M3.F32.PACK_AB_MERGE_C R190, R41, R40, R190 ;  /* 0x0000002829be723e */ /* 0x000fe400048070be */
[----:B------:R-:W-:Y:S02]  /*79a0*/  F2FP.SATFINITE.E4M3.F32.PACK_AB_MERGE_C R191, R45, R44, R191 ;  /* 0x0000002c2dbf723e */ /* 0x000fe400048070bf */
[----:B------:R-:W-:Y:S02]  /*79b0*/  F2FP.SATFINITE.E4M3.F32.PACK_AB_MERGE_C R192, R55, R50, RZ ;  /* 0x0000003237c0723e */ /* 0x000fe400048070ff */
[----:B------:R-:W-:Y:S01]  /*79c0*/  F2FP.SATFINITE.E4M3.F32.PACK_AB_MERGE_C R193, R59, R54, RZ ;  /* 0x000000363bc1723e */ /* 0x000fe200048070ff */
[----:B------:R1:W-:Y:S01]  /*79d0*/  STS.128 [R185+0x4020], R188 ;  /* 0x004020bcb9007388 */ /* 0x0003e20000000c00 */
[----:B------:R-:W-:Y:S02]  /*79e0*/  F2FP.SATFINITE.E4M3.F32.PACK_AB_MERGE_C R194, R63, R58, RZ ;  /* 0x0000003a3fc2723e */ /* 0x000fe400048070ff */
[----:B------:R-:W-:Y:S02]  /*79f0*/  F2FP.SATFINITE.E4M3.F32.PACK_AB_MERGE_C R195, R67, R62, RZ ;  /* 0x0000003e43c3723e */ /* 0x000fe400048070ff */
[----:B------:R-:W-:Y:S02]  /*7a00*/  F2FP.SATFINITE.E4M3.F32.PACK_AB_MERGE_C R192, R49, R48, R192 ;  /* 0x0000003031c0723e */ /* 0x000fe400048070c0 */
[----:B------:R-:W-:Y:S02]  /*7a10*/  F2FP.SATFINITE.E4M3.F32.PACK_AB_MERGE_C R193, R53, R52, R193 ;  /* 0x0000003435c1723e */ /* 0x000fe400048070c1 */
[----:B------:R-:W-:Y:S02]  /*7a20*/  F2FP.SATFINITE.E4M3.F32.PACK_AB_MERGE_C R194, R57, R56, R194 ;  /* 0x0000003839c2723e */ /* 0x000fe400048070c2 */
[----:B------:R-:W-:Y:S02]  /*7a30*/  F2FP.SATFINITE.E4M3.F32.PACK_AB_MERGE_C R195, R61, R60, R195 ;  /* 0x0000003c3dc3723e */ /* 0x000fe400048070c3 */
[----:B------:R-:W-:Y:S02]  /*7a40*/  LEA R197, R166, UR44, 0x3 ;  /* 0x0000002ca6c57c11 */ /* 0x000fe4000f8e18ff */
[----:B------:R-:W-:Y:S01]  /*7a50*/  @P6 SHF.L.U32 R202, R165, 0x1f, RZ ;  /* 0x0000001fa5ca6819 */ /* 0x000fe200000006ff */
[----:B------:R1:W-:Y:S01]  /*7a60*/  STS.128 [R184+0x4010], R192 ;  /* 0x004010c0b8007388 */ /* 0x0003e20000000c00 */
[----:B------:R-:W-:Y:S01]  /*7a70*/  @!PT LDS RZ, [RZ] ;  /* 0x00000000fffff984 */ /* 0x000fe20000000800 */
[----:B------:R-:W-:Y:S01]  /*7a80*/  @!PT LDS RZ, [RZ] ;  /* 0x00000000fffff984 */ /* 0x000fe20000000800 */
[----:B------:R-:W-:Y:S01]  /*7a90*/  @!PT LDS RZ, [RZ] ;  /* 0x00000000fffff984 */ /* 0x000fe20000000800 */
[----:B------:R-:W-:Y:S01]  /*7aa0*/  @!PT LDS RZ, [RZ] ;  /* 0x00000000fffff984 */ /* 0x000fe20000000800 */
[----:B------:R2:W-:Y:S07]  /*7ab0*/  MEMBAR.ALL.CTA ;  /* 0x0000000000007992 */ /* 0x0005ee0000008000 */
[----:B--2---:R-:W2:Y:S02]  /*7ac0*/  FENCE.VIEW.ASYNC.S ;  /* 0x00000000000073c6 */ /* 0x004ea40000000000 */
[----:B--2---:R-:W-:Y:S06]  /*7ad0*/  BAR.SYNC.DEFER_BLOCKING 0x1, 0x80 ;  /* 0x0042000000007b1d */ /* 0x004fec0000010000 */
[----:B------:R-:W-:Y:S05]  /*7ae0*/  @P0 BRA `(.L_x_118) ;  /* 0x0000000000280947 */ /* 0x000fea0003800000 */
[----:B------:R-:W2:Y:S01]  /*7af0*/  LDCU.64 UR6, c[0x0][0x348] ;  /* 0x00006900ff0677ac */ /* 0x000ea20008000a00 */
[----:B------:R-:W-:Y:S01]  /*7b00*/  UIADD3 UR4, UPT, UPT, UR44, 0x4200, URZ ;  /* 0x000042002c047890 */ /* 0x000fe2000fffe0ff */
[----:B------:R-:W-:Y:S05]  /*7b10*/  UMOV UR51, UR36 ;  /* 0x0000002400337c82 */ /* 0x000fea0008000000 */
[----:B------:R-:W-:Y:S04]  /*7b20*/  MOV R177, UR4 ;  /* 0x0000000400b17c02 */ /* 0x000fe80008000f00 */
[----:B------:R-:W-:Y:S01]  /*7b30*/  R2UR UR48, R177 ;  /* 0x00000000b13072ca */ /* 0x000fe200000e0000 */
[----:B--2---:R-:W-:Y:S04]  /*7b40*/  UIADD3 UR4, UP0, UPT, UR6, 0x680, URZ ;  /* 0x0000068006047890 */ /* 0x004fe8000ff1e0ff */
[----:B------:R-:W-:Y:S09]  /*7b50*/  UIADD3.X UR5, UPT, UPT, URZ, UR7, URZ, UP0, !UPT ;  /* 0x00000007ff057290 */ /* 0x000ff200087fe4ff */
[----:B------:R2:W-:Y:S01]  /*7b60*/  UTMASTG.3D [UR48], [UR4] ;  /* 0x00000030040073b5 */ /* 0x0005e20008010000 */
[----:B------:R0:W-:Y:S01]  /*7b70*/  UTMACMDFLUSH ;  /* 0x00000000000079b7 */ /* 0x0001e20000000000 */
[----:B--2---:R-:W-:Y:S04]  /*7b80*/  DEPBAR.LE SB0, 0x1 ;  /* 0x000080400000791a */ /* 0x004fe80000000000 */
.L_x_118:
[----:B------:R-:W-:Y:S05]  /*7b90*/  BSYNC.RECONVERGENT B0 ;  /* 0x0000000000007941 */ /* 0x000fea0003800200 */
.L_x_117:
[----:B------:R-:W-:Y:S06]  /*7ba0*/  BAR.SYNC.DEFER_BLOCKING 0x1, 0x80 ;  /* 0x0042000000007b1d */ /* 0x000fec0000010000 */
[----:B------:R-:W2:Y:S01]  /*7bb0*/  @P6 SYNCS.PHASECHK.TRANS64.TRYWAIT P0, [R197+URZ+0x80], R202 ;  /* 0x000080cac50065a7 */ /* 0x000ea200080011ff */
[----:B------:R-:W-:Y:S01]  /*7bc0*/  BSSY B1, `(.L_x_119) ;  /* 0x0000023000017945 */ /* 0x000fe20003800000 */
[----:B--2---:R-:W-:Y:S03]  /*7bd0*/  @P6 SEL R186, RZ, 0x1, !P0 ;  /* 0x00000001ffba6807 */ /* 0x004fe60004000000 */
[----:B------:R-:W-:Y:S05]  /*7be0*/  @!P6 BRA `(.L_x_120) ;  /* 0x000000000080e947 */ /* 0x000fea0003800000 */
[----:B------:R-:W-:Y:S01]  /*7bf0*/  ISETP.NE.AND P1, PT, R187, RZ, PT ;  /* 0x000000ffbb00720c */ /* 0x000fe20003f25270 */
[----:B------:R-:W2:Y:S01]  /*7c00*/  S2R R0, SR_CgaCtaId ;  /* 0x0000000000007919 */ /* 0x000ea20000008800 */
[----:B------:R-:W-:Y:S01]  /*7c10*/  ISETP.NE.AND P0, PT, R186, RZ, PT ;  /* 0x000000ffba00720c */ /* 0x000fe20003f05270 */
[----:B------:R-:W-:Y:S10]  /*7c20*/  BSSY B0, `(.L_x_121) ;  /* 0x0000009000007945 */ /* 0x000ff40003800000 */
[----:B------:R-:W-:Y:S04]  /*7c30*/  @P1 IMAD R3, R166, 0x2000, R171 ;  /* 0x00002000a6031824 */ /* 0x000fe800078e02ab */
[C---:B------:R-:W-:Y:S01]  /*7c40*/  @P1 IMAD.IADD R5, R3.reuse, 0x1, R196 ;  /* 0x0000000103051824 */ /* 0x040fe200078e02c4 */
[----:B------:R-:W-:Y:S03]  /*7c50*/  @P1 IADD3 R200, PT, PT, R3, R200, RZ ;  /* 0x000000c803c81210 */ /* 0x000fe60007ffe0ff */
[----:B------:R-:W-:Y:S01]  /*7c60*/  @P1 IMAD.IADD R198, R198, 0x1, R5 ;  /* 0x00000001c6c61824 */ /* 0x000fe200078e0205 */
[----:B------:R-:W-:Y:S06]  /*7c70*/  @P0 BRA `(.L_x_122) ;  /* 0x00000000000c0947 */ /* 0x000fec0003800000 */
[----:B------:R-:W-:Y:S04]  /*7c80*/  SHF.L.U32 R2, R165, 0x1f, RZ ;  /* 0x0000001fa5027819 */ /* 0x000fe800000006ff */
[----:B------:R-:W3:Y:S02]  /*7c90*/  SYNCS.PHASECHK.TRANS64.TRYWAIT P0, [R197+URZ+0x80], R2 ;  /* 0x00008002c50075a7 */ /* 0x000ee400080011ff */
[----:B---3--:R-:W-:Y:S05]  /*7ca0*/  @!P0 BRA `(.L_x_123) ;  /* 0x0000002000688947 */ /* 0x008fea0003800000 */
.L_x_122:
[----:B------:R-:W-:Y:S05]  /*7cb0*/  BSYNC B0 ;  /* 0x0000000000007941 */ /* 0x000fea0003800000 */
.L_x_121:
[----:B------:R-:W-:Y:S01]  /*7cc0*/  ISETP.NE.AND P0, PT, R187, RZ, PT ;  /* 0x000000ffbb00720c */ /* 0x000fe20003f05270 */
[----:B---3--:R-:W-:Y:S02]  /*7cd0*/  VIADD R197, R197, 0x90 ;  /* 0x00000090c5c57836 */ /* 0x008fe40000000000 */
[----:B------:R-:W-:Y:S03]  /*7ce0*/  VIADD R166, R166, 0x1 ;  /* 0x00000001a6a67836 */ /* 0x000fe60000000000 */
[----:B--2---:R-:W-:Y:S07]  /*7cf0*/  PRMT R0, R0, 0x654, R197 ;  /* 0x0000065400007816 */ /* 0x004fee00000000c5 */
[----:B------:R2:W3:Y:S04]  /*7d00*/  @P0 LDS.128 R140, [R3] ;  /* 0x00000000038c0984 */ /* 0x0004e80000000c00 */
[----:B------:R2:W4:Y:S04]  /*7d10*/  @P0 LDS.128 R144, [R5+0x10] ;  /* 0x0000100005900984 */ /* 0x0005280000000c00 */
        /* <DEDUP_REMOVED lines=12> */
[----:B--234-:R-:W-:Y:S02]  /*7de0*/  LOP3.LUT R165, R165, R0, RZ, 0x3c, !PT ;  /* 0x00000000a5a57212 */ /* 0x01cfe400078e3cff */
.L_x_120:
[----:B------:R-:W-:Y:S05]  /*7df0*/  BSYNC B1 ;  /* 0x0000000000017941 */ /* 0x000fea0003800000 */
.L_x_119:
[----:B------:R-:W-:Y:S05]  /*7e00*/  VIADD R0, R71, 0x40 ;  /* 0x0000004047007836 */ /* 0x000fea0000000000 */
[----:B------:R-:W-:Y:S04]  /*7e10*/  SHF.R.U32.HI R0, RZ, 0x15, R0 ;  /* 0x00000015ff007819 */ /* 0x000fe80000011600 */
[----:B------:R-:W-:Y:S11]  /*7e20*/  LOP3.LUT P0, RZ, R0, 0x3, R159, 0x48, !PT ;  /* 0x0000000300ff7812 */ /* 0x000ff6000780489f */
[----:B------:R-:W-:Y:S02]  /*7e30*/  @!UPT UIADD3 URZ, UPT, UPT, URZ, URZ, URZ ;  /* 0x000000fffffff290 */ /* 0x000fe4000fffe0ff */
        /* <DEDUP_REMOVED lines=8> */
[----:B------:R-:W5:Y:S01]  /*7ec0*/  LDCU.64 UR4, c[0x4][0x10] ;  /* 0x01000200ff0477ac */ /* 0x000f620008000a00 */
[----:B--2---:R-:W-:Y:S01]  /*7ed0*/  MOV R5, UR9 ;  /* 0x0000000900057c02 */ /* 0x004fe20008000f00 */
[----:B------:R-:W-:Y:S01]  /*7ee0*/  IMAD.U32 R4, RZ, RZ, UR8 ;  /* 0x00000008ff047e24 */ /* 0x000fe2000f8e00ff */
[----:B---3--:R-:W-:Y:S01]  /*7ef0*/  MOV R7, UR7 ;  /* 0x0000000700077c02 */ /* 0x008fe20008000f00 */
[----:B------:R-:W-:Y:S01]  /*7f00*/  IMAD.U32 R6, RZ, RZ, UR6 ;  /* 0x00000006ff067e24 */ /* 0x000fe2000f8e00ff */
[----:B-----5:R-:W-:Y:S01]  /*7f10*/  MOV R11, UR5 ;  /* 0x00000005000b7c02 */ /* 0x020fe20008000f00 */
[----:B------:R-:W-:Y:S02]  /*7f20*/  IMAD.U32 R10, RZ, RZ, UR4 ;  /* 0x00000004ff0a7e24 */ /* 0x000fe4000f8e00ff */
[----:B------:R-:W-:Y:S07]  /*7f30*/  LEPC R20, `(.L_x_124) ;  /* 0x000000001014794e */ /* 0x000fee0000000000 */
[----:B-1--4-:R-:W-:Y:S05]  /*7f40*/  CALL.ABS.NOINC R2 ;  /* 0x0000000002007343 */ /* 0x012fea0003c00000 */
.L_x_124:
[----:B------:R-:W-:Y:S01]  /*7f50*/  ISETP.NE.AND P0, PT, R178, RZ, PT ;  /* 0x000000ffb200720c */ /* 0x000fe20003f05270 */
[----:B------:R-:W-:Y:S05]  /*7f60*/  WARPSYNC.ALL ;  /* 0x0000000000007948 */ /* 0x000fea0003800000 */
[----:B------:R-:W-:Y:S01]  /*7f70*/  R2UR UR4, R71 ;  /* 0x00000000470472ca */ /* 0x000fe200000e0000 */
[----:B------:R-:W-:Y:S01]  /*7f80*/  BSSY.RECONVERGENT B0, `(.L_x_125) ;  /* 0x000011d000007945 */ /* 0x000fe20003800200 */
[----:B------:R-:W-:Y:S02]  /*7f90*/  F2FP.F16.E4M3.UNPACK_B R11, R141 ;  /* 0x0000008dff0b723e */ /* 0x000fe400020006ff */
[----:B------:R-:W-:Y:S02]  /*7fa0*/  F2FP.F16.E4M3.UNPACK_B R10, R142 ;  /* 0x0000008eff0a723e */ /* 0x000fe400020006ff */
[----:B------:R-:W-:Y:S01]  /*7fb0*/  F2FP.F16.E4M3.UNPACK_B R9, R143 ;  /* 0x0000008fff09723e */ /* 0x000fe200020006ff */
[--C-:B------:R-:W-:Y:S01]  /*7fc0*/  HADD2.F32 R74, -RZ, R11.reuse.H0_H0 ;  /* 0x2000000bff4a7230 */ /* 0x100fe20000004100 */
[----:B------:R-:W-:Y:S01]  /*7fd0*/  F2FP.F16.E4M3.UNPACK_B R8, R144 ;  /* 0x00000090ff08723e */ /* 0x000fe200020006ff */
[----:B------:R-:W-:Y:S01]  /*7fe0*/  HADD2.F32 R76, -RZ, R11.H1_H1 ;  /* 0x3000000bff4c7230 */ /* 0x000fe20000004100 */
[----:B------:R-:W-:Y:S01]  /*7ff0*/  F2FP.F16.E4M3.UNPACK_B R7, R145 ;  /* 0x00000091ff07723e */ /* 0x000fe200020006ff */
[--C-:B------:R-:W-:Y:S01]  /*8000*/  HADD2.F32 R77, -RZ, R10.reuse.H0_H0 ;  /* 0x2000000aff4d7230 */ /* 0x100fe20000004100 */
[----:B------:R-:W-:Y:S01]  /*8010*/  F2FP.F16.E4M3.UNPACK_B R6, R146 ;  /* 0x00000092ff06723e */ /* 0x000fe200020006ff */
[----:B------:R-:W-:Y:S01]  /*8020*/  HADD2.F32 R80, -RZ, R10.H1_H1 ;  /* 0x3000000aff507230 */ /* 0x000fe20000004100 */
[----:B------:R-:W-:Y:S01]  /*8030*/  F2FP.F16.E4M3.UNPACK_B R5, R147 ;  /* 0x00000093ff05723e */ /* 0x000fe200020006ff */
[--C-:B------:R-:W-:Y:S01]  /*8040*/  HADD2.F32 R81, -RZ, R9.reuse.H0_H0 ;  /* 0x20000009ff517230 */ /* 0x100fe20000004100 */
[----:B-1----:R-:W-:Y:S01]  /*8050*/  F2FP.F16.E4M3.UNPACK_B R4, R148 ;  /* 0x00000094ff04723e */ /* 0x002fe200020006ff */
[----:B------:R-:W-:Y:S01]  /*8060*/  HADD2.F32 R83, -RZ, R9.H1_H1 ;  /* 0x30000009ff537230 */ /* 0x000fe20000004100 */
[-C--:B------:R-:W-:Y:S01]  /*8070*/  F2FP.F16.E4M3.UNPACK_B R2, R140.reuse ;  /* 0x0000008cff02723e */ /* 0x080fe200020006ff */
[--C-:B------:R-:W-:Y:S01]  /*8080*/  HADD2.F32 R86, -RZ, R8.reuse.H0_H0 ;  /* 0x20000008ff567230 */ /* 0x100fe20000004100 */
[----:B------:R-:W-:Y:S01]  /*8090*/  F2FP.F16.E4M3.UNPACK_B R140, R140.H1 ;  /* 0x0000008cff8c723e */ /* 0x000fe200030006ff */
[----:B------:R-:W-:Y:S01]  /*80a0*/  HADD2.F32 R87, -RZ, R8.H1_H1 ;  /* 0x30000008ff577230 */ /* 0x000fe20000004100 */
[----:B------:R-:W-:Y:S01]  /*80b0*/  F2FP.F16.E4M3.UNPACK_B R141, R141.H1 ;  /* 0x0000008dff8d723e */ /* 0x000fe200030006ff */
[--C-:B------:R-:W-:Y:S01]  /*80c0*/  HADD2.F32 R90, -RZ, R7.reuse.H0_H0 ;  /* 0x20000007ff5a7230 */ /* 0x100fe20000004100 */
[----:B------:R-:W-:Y:S01]  /*80d0*/  F2FP.F16.E4M3.UNPACK_B R142, R142.H1 ;  /* 0x0000008eff8e723e */ /* 0x000fe200030006ff */
[----:B------:R-:W-:Y:S01]  /*80e0*/  HADD2.F32 R91, -RZ, R7.H1_H1 ;  /* 0x30000007ff5b7230 */ /* 0x000fe20000004100 */
[----:B------:R-:W-:Y:S01]  /*80f0*/  F2FP.F16.E4M3.UNPACK_B R143, R143.H1 ;  /* 0x0000008fff8f723e */ /* 0x000fe200030006ff */
[--C-:B------:R-:W-:Y:S01]  /*8100*/  HADD2.F32 R94, -RZ, R6.reuse.H0_H0 ;  /* 0x20000006ff5e7230 */ /* 0x100fe20000004100 */
[----:B------:R-:W-:Y:S01]  /*8110*/  IADD3 R161, PT, PT, R161, 0xf0, RZ ;  /* 0x000000f0a1a17810 */ /* 0x000fe20007ffe0ff */
[----:B------:R-:W-:Y:S01]  /*8120*/  HADD2.F32 R95, -RZ, R6.H1_H1 ;  /* 0x30000006ff5f7230 */ /* 0x000fe20000004100 */
[----:B------:R-:W-:Y:S01]  /*8130*/  F2FP.F16.E4M3.UNPACK_B R107, R149 ;  /* 0x00000095ff6b723e */ /* 0x000fe200020006ff */
[--C-:B------:R-:W-:Y:S01]  /*8140*/  HADD2.F32 R98, -RZ, R5.reuse.H0_H0 ;  /* 0x20000005ff627230 */ /* 0x100fe20000004100 */
[----:B------:R-:W-:Y:S01]  /*8150*/  LOP3.LUT R161, R161, 0xfefffff8, RZ, 0xc0, !PT ;  /* 0xfefffff8a1a17812 */ /* 0x000fe200078ec0ff */
[----:B------:R-:W-:Y:S01]  /*8160*/  HADD2.F32 R99, -RZ, R5.H1_H1 ;  /* 0x30000005ff637230 */ /* 0x000fe20000004100 */
[----:B------:R-:W-:Y:S01]  /*8170*/  F2FP.F16.E4M3.UNPACK_B R111, R150 ;  /* 0x00000096ff6f723e */ /* 0x000fe200020006ff */
[--C-:B------:R-:W-:Y:S01]  /*8180*/  HADD2.F32 R102, -RZ, R4.reuse.H0_H0 ;  /* 0x20000004ff667230 */ /* 0x100fe20000004100 */
[----:B------:R-:W-:Y:S01]  /*8190*/  F2FP.F16.E4M3.UNPACK_B R115, R151 ;  /* 0x00000097ff73723e */ /* 0x000fe200020006ff */
[----:B------:R-:W-:Y:S01]  /*81a0*/  HADD2.F32 R103, -RZ, R4.H1_H1 ;  /* 0x30000004ff677230 */ /* 0x000fe20000004100 */
[----:B------:R-:W-:Y:S01]  /*81b0*/  F2FP.F16.E4M3.UNPACK_B R119, R152 ;  /* 0x00000098ff77723e */ /* 0x000fe200020006ff */
[----:B------:R-:W1:Y:S01]  /*81c0*/  LDTM.x64 R4, tmem[UR4+0x40] ;  /* 0x00004004000479ee */ /* 0x000e620008340000 */
[--C-:B------:R-:W-:Y:S01]  /*81d0*/  HADD2.F32 R0, -RZ, R2.reuse.H0_H0 ;  /* 0x20000002ff007230 */ /* 0x100fe20000004100 */
[----:B------:R-:W-:Y:S01]  /*81e0*/  NOP ;  /* 0x0000000000007918 */ /* 0x000fe20000000000 */
[----:B-1----:R1:W-:Y:S01]  /*81f0*/  SYNCS.ARRIVE.TRANS64.RED.A1T0 RZ, [R161+URZ], RZ ;  /* 0x000000ffa1ff79a7 */ /* 0x0023e200081004ff */
[----:B------:R-:W-:Y:S01]  /*8200*/  HADD2.F32 R2, -RZ, R2.H1_H1 ;  /* 0x30000002ff027230 */ /* 0x000fe20000004100 */
[----:B------:R-:W-:Y:S01]  /*8210*/  F2FP.F16.E4M3.UNPACK_B R123, R153 ;  /* 0x00000099ff7b723e */ /* 0x000fe200020006ff */
[----:B------:R-:W-:Y:S01]  /*8220*/  HADD2.F32 R78, -RZ, R141.H1_H1 ;  /* 0x3000008dff4e7230 */ /* 0x000fe20000004100 */
[----:B------:R-:W-:Y:S01]  /*8230*/  F2FP.F16.E4M3.UNPACK_B R127, R154 ;  /* 0x0000009aff7f723e */ /* 0x000fe200020006ff */
[--C-:B------:R-:W-:Y:S01]  /*8240*/  HADD2.F32 R106, -RZ, R107.reuse.H0_H0 ;  /* 0x2000006bff6a7230 */ /* 0x100fe20000004100 */
[----:B------:R-:W-:Y:S01]  /*8250*/  F2FP.F16.E4M3.UNPACK_B R130, R155 ;  /* 0x0000009bff82723e */ /* 0x000fe200020006ff */
[----:B------:R-:W-:Y:S01]  /*8260*/  HADD2.F32 R107, -RZ, R107.H1_H1 ;  /* 0x3000006bff6b7230 */ /* 0x000fe20000004100 */
[----:B------:R-:W-:Y:S01]  /*8270*/  F2FP.F16.E4M3.UNPACK_B R144, R144.H1 ;  /* 0x00000090ff90723e */ /* 0x000fe200030006ff */
        /* <DEDUP_REMOVED lines=12> */
[C---:B------:R-:W-:Y:S01]  /*8340*/  FMUL R4, R70.reuse, R4 ;  /* 0x0000000446047220 */ /* 0x040fe20000400000 */
[C---:B------:R-:W-:Y:S01]  /*8350*/  FMUL R5, R70.reuse, R5 ;  /* 0x0000000546057220 */ /* 0x040fe20000400000 */
[--C-:B------:R-:W-:Y:S02]  /*8360*/  HADD2.F32 R3, -RZ, R140.reuse.H0_H0 ;  /* 0x2000008cff037230 */ /* 0x100fe40000004100 */
        /* <DEDUP_REMOVED lines=9> */
[----:B------:R-:W-:Y:S02]  /*8400*/  HADD2.F32 R122, -RZ, R123.H0_H0 ;  /* 0x2000007bff7a7230 */ /* 0x000fe40000004100 */
[C---:B------:R-:W-:Y:S01]  /*8410*/  FMUL R6, R70.reuse, R6 ;  /* 0x0000000646067220 */ /* 0x040fe20000400000 */
[----:B------:R-:W-:Y:S02]  /*8420*/  HADD2.F32 R72, -RZ, R140.H1_H1 ;  /* 0x3000008cff487230 */ /* 0x000fe40000004100 */
[C---:B------:R-:W-:Y:S01]  /*8430*/  FMUL R7, R70.reuse, R7 ;  /* 0x0000000746077220 */ /* 0x040fe20000400000 */
[----:B------:R-:W-:Y:S02]  /*8440*/  HADD2.F32 R75, -RZ, R141.H0_H0 ;  /* 0x2000008dff4b7230 */ /* 0x000fe40000004100 */
[C---:B------:R-:W-:Y:S01]  /*8450*/  FFMA R6, R73.reuse, R3, R6 ;  /* 0x0000000349067223 */ /* 0x040fe20000000006 */
[----:B------:R-:W-:Y:S02]  /*8460*/  HADD2.F32 R123, -RZ, R123.H1_H1 ;  /* 0x3000007bff7b7230 */ /* 0x000fe40000004100 */
[C---:B------:R-:W-:Y:S01]  /*8470*/  FFMA R7, R73.reuse, R72, R7 ;  /* 0x0000004849077223 */ /* 0x040fe20000000007 */
[C---:B------:R-:W-:Y:S01]  /*8480*/  FFMA R8, R73.reuse, R74, R8 ;  /* 0x0000004a49087223 */ /* 0x040fe20000000008 */
[----:B------:R-:W-:Y:S01]  /*8490*/  FFMA R9, R73, R76, R9 ;  /* 0x0000004c49097223 */ /* 0x000fe20000000009 */
[--C-:B------:R-:W-:Y:S02]  /*84a0*/  HADD2.F32 R126, -RZ, R127.reuse.H0_H0 ;  /* 0x2000007fff7e7230 */ /* 0x100fe40000004100 */
[C---:B------:R-:W-:Y:S01]  /*84b0*/  FMUL R10, R70.reuse, R10 ;  /* 0x0000000a460a7220 */ /* 0x040fe20000400000 */
[----:B------:R-:W-:Y:S01]  /*84c0*/  F2FP.SATFINITE.E4M3.F32.PACK_AB_MERGE_C R76, R7, R6, RZ ;  /* 0x00000006074c723e */ /* 0x000fe200048070ff */
[C---:B------:R-:W-:Y:S01]  /*84d0*/  FMUL R7, R70.reuse, R20 ;  /* 0x0000001446077220 */ /* 0x040fe20000400000 */
[----:B------:R-:W-:Y:S02]  /*84e0*/  HADD2.F32 R127, -RZ, R127.H1_H1 ;  /* 0x3000007fff7f7230 */ /* 0x000fe40000004100 */
[C---:B------:R-:W-:Y:S01]  /*84f0*/  FFMA R10, R73.reuse, R75, R10 ;  /* 0x0000004b490a7223 */ /* 0x040fe2000000000a */
[----:B------:R-:W-:Y:S02]  /*8500*/  HADD2.F32 R72, -RZ, R130.H0_H0 ;  /* 0x20000082ff487230 */ /* 0x000fe40000004100 */
[C---:B------:R-:W-:Y:S01]  /*8510*/  FMUL R11, R70.reuse, R11 ;  /* 0x0000000b460b7220 */ /* 0x040fe20000400000 */
[--C-:B------:R-:W-:Y:S02]  /*8520*/  HADD2.F32 R79, -RZ, R142.reuse.H0_H0 ;  /* 0x2000008eff4f7230 */ /* 0x100fe40000004100 */
[C---:B------:R-:W-:Y:S01]  /*8530*/  FMUL R14, R70.reuse, R14 ;  /* 0x0000000e460e7220 */ /* 0x040fe20000400000 */
[----:B------:R-:W-:Y:S02]  /*8540*/  HADD2.F32 R82, -RZ, R142.H1_H1 ;  /* 0x3000008eff527230 */ /* 0x000fe40000004100 */
[C---:B------:R-:W-:Y:S01]  /*8550*/  FFMA R11, R73.reuse, R78, R11 ;  /* 0x0000004e490b7223 */ /* 0x040fe2000000000b */
[C---:B------:R-:W-:Y:S01]  /*8560*/  FFMA R12, R73.reuse, R77, R12 ;  /* 0x0000004d490c7223 */ /* 0x040fe2000000000c */
[C---:B------:R-:W-:Y:S01]  /*8570*/  FFMA R13, R73.reuse, R80, R13 ;  /* 0x00000050490d7223 */ /* 0x040fe2000000000d */
[----:B------:R-:W-:Y:S01]  /*8580*/  FFMA R14, R73, R79, R14 ;  /* 0x0000004f490e7223 */ /* 0x000fe2000000000e */
[----:B------:R-:W-:Y:S01]  /*8590*/  HADD2.F32 R75, -RZ, R130.H1_H1 ;  /* 0x30000082ff4b7230 */ /* 0x000fe20000004100 */
[----:B------:R-:W-:Y:S01]  /*85a0*/  F2FP.SATFINITE.E4M3.F32.PACK_AB_MERGE_C R78, R11, R10, RZ ;  /* 0x0000000a0b4e723e */ /* 0x000fe200048070ff */
[C---:B------:R-:W-:Y:S01]  /*85b0*/  FMUL R10, R70.reuse, R21 ;  /* 0x00000015460a7220 */ /* 0x040fe20000400000 */
[C---:B------:R-:W-:Y:S01]  /*85c0*/  FMUL R21, R70.reuse, R28 ;  /* 0x0000001c46157220 */ /* 0x040fe20000400000 */
        /* <DEDUP_REMOVED lines=8> */
[C---:B------:R-:W-:Y:S01]  /*8650*/  FMUL R18, R70.reuse, R25 ;  /* 0x0000001946127220 */ /* 0x040fe20000400000 */
[----:B------:R-:W-:Y:S01]  /*8660*/  F2FP.SATFINITE.E4M3.F32.PACK_AB_MERGE_C R14, R15, R14, RZ ;  /* 0x0000000e0f0e723e */ /* 0x000fe200048070ff */
        /* <DEDUP_REMOVED lines=8> */
[C---:B------:R-:W-:Y:S01]  /*86f0*/  FFMA R11, R73.reuse, R88, R11 ;  /* 0x00000058490b7223 */ /* 0x040fe2000000000b */
[----:B------:R-:W-:Y:S01]  /*8700*/  FMUL R22, R70, R29 ;  /* 0x0000001d46167220 */ /* 0x000fe20000400000 */
        /* <DEDUP_REMOVED lines=13> */
[----:B------:R-:W-:Y:S01]  /*87e0*/  FMUL R20, R70, R27 ;  /* 0x0000001b46147220 */ /* 0x000fe20000400000 */
[--C-:B------:R-:W-:Y:S01]  /*87f0*/  HADD2.F32 R96, -RZ, R146.reuse.H0_H0 ;  /* 0x20000092ff607230 */ /* 0x100fe20000004100 */
[----:B------:R-:W-:Y:S01]  /*8800*/  F2FP.SATFINITE.E4M3.F32.PACK_AB_MERGE_C R16, R10, R7, R16 ;  /* 0x000000070a10723e */ /* 0x000fe20004807010 */
[----:B------:R-:W-:Y:S02]  /*8810*/  HADD2.F32 R97, -RZ, R146.H1_H1 ;  /* 0x30000092ff617230 */ /* 0x000fe40000004100 */
[C---:B------:R-:W-:Y:S01]  /*8820*/  FFMA R20, R73.reuse, R93, R20 ;  /* 0x0000005d49147223 */ /* 0x040fe20000000014 */
[C---:B------:R-:W-:Y:S01]  /*8830*/  FFMA R21, R73.reuse, R94, R21 ;  /* 0x0000005e49157223 */ /* 0x040fe20000000015 */
[C---:B------:R-:W-:Y:S01]  /*8840*/  FFMA R22, R73.reuse, R95, R22 ;  /* 0x0000005f49167223 */ /* 0x040fe20000000016 */
[C---:B------:R-:W-:Y:S01]  /*8850*/  FMUL R23, R70.reuse, R30 ;  /* 0x0000001e46177220 */ /* 0x040fe20000400000 */
[----:B------:R-:W-:Y:S01]  /*8860*/  FMUL R30, R70, R37 ;  /* 0x00000025461e7220 */ /* 0x000fe20000400000 */
[----:B------:R-:W-:Y:S01]  /*8870*/  F2FP.SATFINITE.E4M3.F32.PACK_AB_MERGE_C R19, R20, R19, RZ ;  /* 0x000000131413723e */ /* 0x000fe200048070ff */
[C---:B------:R-:W-:Y:S01]  /*8880*/  FMUL R37, R70.reuse, R44 ;  /* 0x0000002c46257220 */ /* 0x040fe20000400000 */
[C---:B------:R-:W-:Y:S01]  /*8890*/  FFMA R23, R73.reuse, R96, R23 ;  /* 0x0000006049177223 */ /* 0x040fe20000000017 */
        /* <DEDUP_REMOVED lines=20> */
[----:B------:R-:W-:Y:S01]  /*89e0*/  F2FP.F16.E4M3.UNPACK_B R151, R151.H1 ;  /* 0x00000097ff97723e */ /* 0x000fe200030006ff */
[----:B------:R-:W-:Y:S01]  /*89f0*/  FMUL R38, R70, R45 ;  /* 0x0000002d46267220 */ /* 0x000fe20000400000 */
[----:B------:R-:W-:Y:S01]  /*8a00*/  F2FP.SATFINITE.E4M3.F32.PACK_AB_MERGE_C R19, R28, R27, RZ ;  /* 0x0000001b1c13723e */ /* 0x000fe200048070ff */
[----:B------:R-:W-:Y:S01]  /*8a10*/  FFMA R31, R73, R104, R31 ;  /* 0x00000068491f7223 */ /* 0x000fe2000000001f */
[C---:B------:R-:W-:Y:S01]  /*8a20*/  FMUL R45, R70.reuse, R52 ;  /* 0x00000034462d7220 */ /* 0x040fe20000400000 */
[C---:B------:R-:W-:Y:S01]  /*8a30*/  FMUL R52, R70.reuse, R59 ;  /* 0x0000003b46347220 */ /* 0x040fe20000400000 */
[----:B------:R-:W-:Y:S01]  /*8a40*/  F2FP.F16.E4M3.UNPACK_B R152, R152.H1 ;  /* 0x00000098ff98723e */ /* 0x000fe200030006ff */
[C---:B------:R-:W-:Y:S01]  /*8a50*/  FMUL R59, R70.reuse, R66 ;  /* 0x00000042463b7220 */ /* 0x040fe20000400000 */
[----:B------:R-:W-:Y:S01]  /*8a60*/  F2FP.SATFINITE.E4M3.F32.PACK_AB_MERGE_C R66, R13, R12, R14 ;  /* 0x0000000c0d42723e */ /* 0x000fe2000480700e */
        /* <DEDUP_REMOVED lines=11> */
[C---:B------:R-:W-:Y:S01]  /*8b20*/  FFMA R35, R73.reuse, R108, R35 ;  /* 0x0000006c49237223 */ /* 0x040fe20000000023 */
[C---:B------:R-:W-:Y:S01]  /*8b30*/  FMUL R36, R70.reuse, R43 ;  /* 0x0000002b46247220 */ /* 0x040fe20000400000 */
[--C-:B------:R-:W-:Y:S02]  /*8b40*/  HADD2.F32 R112, -RZ, R150.reuse.H0_H0 ;  /* 0x20000096ff707230 */ /* 0x100fe40000004100 */
[C---:B------:R-:W-:Y:S01]  /*8b50*/  FMUL R39, R70.reuse, R46 ;  /* 0x0000002e46277220 */ /* 0x040fe20000400000 */
[----:B------:R-:W-:Y:S02]  /*8b60*/  HADD2.F32 R113, -RZ, R150.H1_H1 ;  /* 0x30000096ff717230 */ /* 0x000fe40000004100 */
        /* <DEDUP_REMOVED lines=12> */
[C---:B------:R-:W-:Y:S01]  /*8c30*/  FMUL R46, R70.reuse, R53 ;  /* 0x00000035462e7220 */ /* 0x040fe20000400000 */
[--C-:B------:R-:W-:Y:S02]  /*8c40*/  HADD2.F32 R120, -RZ, R152.reuse.H0_H0 ;  /* 0x20000098ff787230 */ /* 0x100fe40000004100 */
[C---:B------:R-:W-:Y:S01]  /*8c50*/  FMUL R50, R70.reuse, R57 ;  /* 0x0000003946327220 */ /* 0x040fe20000400000 */
[C---:B------:R-:W-:Y:S01]  /*8c60*/  FMUL R51, R70.reuse, R58 ;  /* 0x0000003a46337220 */ /* 0x040fe20000400000 */
[C---:B------:R-:W-:Y:S01]  /*8c70*/  FMUL R53, R70.reuse, R60 ;  /* 0x0000003c46357220 */ /* 0x040fe20000400000 */
[C---:B------:R-:W-:Y:S01]  /*8c80*/  FFMA R43, R73.reuse, R116, R43 ;  /* 0x00000074492b7223 */ /* 0x040fe2000000002b */
[----:B------:R-:W-:Y:S02]  /*8c90*/  HADD2.F32 R121, -RZ, R152.H1_H1 ;  /* 0x30000098ff797230 */ /* 0x000fe40000004100 */
[C---:B------:R-:W-:Y:S01]  /*8ca0*/  FMUL R47, R70.reuse, R54 ;  /* 0x00000036462f7220 */ /* 0x040fe20000400000 */
[C---:B------:R-:W-:Y:S01]  /*8cb0*/  FMUL R57, R70.reuse, R64 ;  /* 0x0000004046397220 */ /* 0x040fe20000400000 */
[C---:B------:R-:W-:Y:S01]  /*8cc0*/  FMUL R58, R70.reuse, R65 ;  /* 0x00000041463a7220 */ /* 0x040fe20000400000 */
[C---:B------:R-:W-:Y:S01]  /*8cd0*/  FMUL R60, R70.reuse, R67 ;  /* 0x00000043463c7220 */ /* 0x040fe20000400000 */
[----:B------:R-:W-:Y:S01]  /*8ce0*/  FFMA R44, R73, R117, R44 ;  /* 0x00000075492c7223 */ /* 0x000fe2000000002c */
[C---:B------:R-:W-:Y:S01]  /*8cf0*/  FMUL R48, R70.reuse, R55 ;  /* 0x0000003746307220 */ /* 0x040fe20000400000 */
[----:B------:R-:W-:Y:S01]  /*8d00*/  F2FP.SATFINITE.E4M3.F32.PACK_AB_MERGE_C R64, R5, R4, R76 ;  /* 0x000000040540723e */ /* 0x000fe2000480704c */
[----:B------:R-:W-:Y:S01]  /*8d10*/  FFMA R45, R73, R118, R45 ;  /* 0x00000076492d7223 */ /* 0x000fe2000000002d */
[----:B------:R-:W-:Y:S01]  /*8d20*/  F2FP.SATFINITE.E4M3.F32.PACK_AB_MERGE_C R65, R9, R8, R78 ;  /* 0x000000080941723e */ /* 0x000fe2000480704e */
[----:B------:R-:W-:Y:S01]  /*8d30*/  FMUL R49, R70, R56 ;  /* 0x0000003846317220 */ /* 0x000fe20000400000 */
[----:B------:R-:W-:Y:S01]  /*8d40*/  F2FP.SATFINITE.E4M3.F32.PACK_AB_MERGE_C R67, R2, R0, R3 ;  /* 0x000000000243723e */ /* 0x000fe20004807003 */
[C---:B------:R-:W-:Y:S01]  /*8d50*/  FFMA R46, R73.reuse, R119, R46 ;  /* 0x00000077492e7223 */ /* 0x040fe2000000002e */
[----:B------:R-:W-:Y:S01]  /*8d60*/  F2FP.F16.E4M3.UNPACK_B R154, R154.H1 ;  /* 0x0000009aff9a723e */ /* 0x000fe200030006ff */
[--C-:B------:R-:W-:Y:S02]  /*8d70*/  HADD2.F32 R124, -RZ, R153.reuse.H0_H0 ;  /* 0x20000099ff7c7230 */ /* 0x100fe40000004100 */
[C---:B------:R-:W-:Y:S01]  /*8d80*/  FFMA R47, R73.reuse, R120, R47 ;  /* 0x00000078492f7223 */ /* 0x040fe2000000002f */
[----:B------:R1:W-:Y:S01]  /*8d90*/  STS.128 [R137+UR44+0x6200], R64 ;  /* 0x0062004089007988 */ /* 0x0003e20008000c2c */
[----:B------:R-:W-:Y:S02]  /*8da0*/  HADD2.F32 R125, -RZ, R153.H1_H1 ;  /* 0x30000099ff7d7230 */ /* 0x000fe40000004100 */
[C---:B------:R-:W-:Y:S01]  /*8db0*/  FFMA R48, R73.reuse, R121, R48 ;  /* 0x0000007949307223 */ /* 0x040fe20000000030 */
[C---:B------:R-:W-:Y:S01]  /*8dc0*/  FFMA R49, R73.reuse, R122, R49 ;  /* 0x0000007a49317223 */ /* 0x040fe20000000031 */
[----:B------:R-:W-:Y:S01]  /*8dd0*/  F2FP.F16.E4M3.UNPACK_B R155, R155.H1 ;  /* 0x0000009bff9b723e */ /* 0x000fe200030006ff */
[C---:B------:R-:W-:Y:S01]  /*8de0*/  FFMA R50, R73.reuse, R123, R50 ;  /* 0x0000007b49327223 */ /* 0x040fe20000000032 */
[----:B------:R-:W-:Y:S01]  /*8df0*/  FMUL R54, R70, R61 ;  /* 0x0000003d46367220 */ /* 0x000fe20000400000 */
[--C-:B------:R-:W-:Y:S01]  /*8e00*/  HADD2.F32 R128, -RZ, R154.reuse.H0_H0 ;  /* 0x2000009aff807230 */ /* 0x100fe20000004100 */
[----:B------:R1:W-:Y:S01]  /*8e10*/  STS.128 [R179+0x6010], R16 ;  /* 0x00601010b3007388 */ /* 0x0003e20000000c00 */
[----:B------:R-:W-:Y:S01]  /*8e20*/  F2FP.SATFINITE.E4M3.F32.PACK_AB_MERGE_C R35, R36, R35, RZ ;  /* 0x000000232423723e */ /* 0x000fe200048070ff */
[C---:B------:R-:W-:Y:S01]  /*8e30*/  FFMA R51, R73.reuse, R124, R51 ;  /* 0x0000007c49337223 */ /* 0x040fe20000000033 */
[----:B------:R-:W-:Y:S01]  /*8e40*/  F2FP.SATFINITE.E4M3.F32.PACK_AB_MERGE_C R39, R40, R39, RZ ;  /* 0x000000272827723e */ /* 0x000fe200048070ff */
[----:B------:R-:W-:Y:S02]  /*8e50*/  HADD2.F32 R129, -RZ, R154.H1_H1 ;  /* 0x3000009aff817230 */ /* 0x000fe40000004100 */
[C---:B------:R-:W-:Y:S01]  /*8e60*/  FMUL R55, R70.reuse, R62 ;  /* 0x0000003e46377220 */ /* 0x040fe20000400000 */
[C---:B------:R-:W-:Y:S01]  /*8e70*/  FFMA R52, R73.reuse, R125, R52 ;  /* 0x0000007d49347223 */ /* 0x040fe20000000034 */
[----:B------:R-:W-:Y:S01]  /*8e80*/  FMUL R56, R70, R63 ;  /* 0x0000003f46387220 */ /* 0x000fe20000400000 */
[C---:B------:R-:W-:Y:S01]  /*8e90*/  FFMA R53, R73.reuse, R126, R53 ;  /* 0x0000007e49357223 */ /* 0x040fe20000000035 */
[C---:B------:R-:W-:Y:S01]  /*8ea0*/  FFMA R54, R73.reuse, R127, R54 ;  /* 0x0000007f49367223 */ /* 0x040fe20000000036 */
[--C-:B------:R-:W-:Y:S02]  /*8eb0*/  HADD2.F32 R74, -RZ, R155.reuse.H0_H0 ;  /* 0x2000009bff4a7230 */ /* 0x100fe40000004100 */
[C---:B------:R-:W-:Y:S01]  /*8ec0*/  FFMA R55, R73.reuse, R128, R55 ;  /* 0x0000008049377223 */ /* 0x040fe20000000037 */
[----:B------:R-:W-:Y:S02]  /*8ed0*/  HADD2.F32 R131, -RZ, R155.H1_H1 ;  /* 0x3000009bff837230 */ /* 0x000fe40000004100 */
[C---:B------:R-:W-:Y:S01]  /*8ee0*/  FFMA R56, R73.reuse, R129, R56 ;  /* 0x0000008149387223 */ /* 0x040fe20000000038 */
[----:B------:R-:W-:Y:S01]  /*8ef0*/  F2FP.SATFINITE.E4M3.F32.PACK_AB_MERGE_C R43, R44, R43, RZ ;  /* 0x0000002b2c2b723e */ /* 0x000fe200048070ff */
[C---:B------:R-:W-:Y:S01]  /*8f00*/  FFMA R57, R73.reuse, R72, R57 ;  /* 0x0000004849397223 */ /* 0x040fe20000000039 */
[C---:B------:R-:W-:Y:S01]  /*8f10*/  FFMA R58, R73.reuse, R75, R58 ;  /* 0x0000004b493a7223 */ /* 0x040fe2000000003a */
[C---:B------:R-:W-:Y:S01]  /*8f20*/  FFMA R59, R73.reuse, R74, R59 ;  /* 0x0000004a493b7223 */ /* 0x040fe2000000003b */
[----:B------:R-:W-:Y:S01]  /*8f30*/  F2FP.SATFINITE.E4M3.F32.PACK_AB_MERGE_C R33, R34, R33, R35 ;  /* 0x000000212221723e */ /* 0x000fe20004807023 */
[----:B------:R-:W-:Y:S01]  /*8f40*/  FFMA R60, R73, R131, R60 ;  /* 0x00000083493c7223 */ /* 0x000fe2000000003c */
[----:B------:R-:W-:Y:S02]  /*8f50*/  F2FP.SATFINITE.E4M3.F32.PACK_AB_MERGE_C R32, R30, R29, R32 ;  /* 0x0000001d1e20723e */ /* 0x000fe40004807020 */
        /* <DEDUP_REMOVED lines=11> */
[----:B------:R-:W-:Y:S03]  /*9010*/  IADD3 R68, PT, PT, R68, 0x1, RZ ;  /* 0x0000000144447810 */ /* 0x000fe60007ffe0ff */
        /* <DEDUP_REMOVED lines=10> */
[----:B------:R-:W-:Y:S02]  /*90c0*/  UIADD3 UR9, UPT, UPT, UR49, 0x40, URZ ;  /* 0x0000004031097890 */ /* 0x000fe4000fffe0ff */
[----:B------:R-:W-:Y:S01]  /*90d0*/  UIADD3 UR8, UPT, UPT, UR44, 0x6200, URZ ;  /* 0x000062002c087890 */ /* 0x000fe2000fffe0ff */
[----:B------:R-:W-:Y:S01]  /*90e0*/  UMOV UR10, UR50 ;  /* 0x00000032000a7c82 */ /* 0x000fe20008000000 */
[----:B------:R-:W-:Y:S01]  /*90f0*/  UMOV UR11, UR36 ;  /* 0x00000024000b7c82 */ /* 0x000fe20008000000 */
[----:B--2---:R-:W-:Y:S04]  /*9100*/  UIADD3 UR4, UP0, UPT, UR6, 0x680, URZ ;  /* 0x0000068006047890 */ /* 0x004fe8000ff1e0ff */
[----:B------:R-:W-:Y:S09]  /*9110*/  UIADD3.X UR5, UPT, UPT, URZ, UR7, URZ, UP0, !UPT ;  /* 0x00000007ff057290 */ /* 0x000ff200087fe4ff */
[----:B------:R2:W-:Y:S01]  /*9120*/  UTMASTG.3D [UR8], [UR4] ;  /* 0x00000008040073b5 */ /* 0x0005e20008010000 */
[----:B------:R0:W-:Y:S01]  /*9130*/  UTMACMDFLUSH ;  /* 0x00000000000079b7 */ /* 0x0001e20000000000 */
[----:B--2---:R-:W-:Y:S04]  /*9140*/  DEPBAR.LE SB0, 0x1 ;  /* 0x000080400000791a */ /* 0x004fe80000000000 */
.L_x_126:
[----:B------:R-:W-:Y:S05]  /*9150*/  BSYNC.RECONVERGENT B0 ;  /* 0x0000000000007941 */ /* 0x000fea0003800200 */
.L_x_125:
[----:B------:R-:W-:Y:S01]  /*9160*/  BAR.SYNC.DEFER_BLOCKING 0x1, 0x80 ;  /* 0x0042000000007b1d */ /* 0x000fe20000010000 */
[----:B------:R-:W-:Y:S01]  /*9170*/  ISETP.NE.AND P0, PT, R162, 0x2, PT ;  /* 0x00000002a200780c */ /* 0x000fe20003f05270 */
[----:B------:R-:W-:Y:S01]  /*9180*/  UISETP.NE.AND UP0, UPT, UR45, URZ, UPT ;  /* 0x000000ff2d00728c */ /* 0x000fe2000bf05270 */
[----:B------:R-:W-:Y:S01]  /*9190*/  ISETP.NE.AND P1, PT, R68, 0x4, PT ;  /* 0x000000044400780c */ /* 0x000fe20003f25270 */
[----:B------:R-:W-:Y:S01]  /*91a0*/  UIADD3 UR32, UPT, UPT, UR37, UR62, URZ ;  /* 0x0000003e25207290 */ /* 0x000fe2000fffe0ff */
[----:B------:R-:W-:Y:S01]  /*91b0*/  SEL R0, RZ, 0x1, P0 ;  /* 0x00000001ff007807 */ /* 0x000fe20000000000 */
[----:B------:R-:W-:Y:S01]  /*91c0*/  UIADD3 UR20, UPT, UPT, UR38, UR59, URZ ;  /* 0x0000003b26147290 */ /* 0x000fe2000fffe0ff */
[----:B------:R-:W-:Y:S02]  /*91d0*/  SEL R3, RZ, 0x1, P1 ;  /* 0x00000001ff037807 */ /* 0x000fe40000800000 */
[----:B------:R-:W-:Y:S02]  /*91e0*/  LOP3.LUT R167, R167, R0, RZ, 0x3c, !PT ;  /* 0x00000000a7a77212 */ /* 0x000fe400078e3cff */
[----:B------:R-:W-:Y:S02]  /*91f0*/  LOP3.LUT R168, R168, R3, RZ, 0x3c, !PT ;  /* 0x00000003a8a87212 */ /* 0x000fe400078e3cff */
[----:B------:R-:W-:Y:S02]  /*9200*/  SEL R162, R162, RZ, P0 ;  /* 0x000000ffa2a27207 */ /* 0x000fe40000000000 */
[----:B------:R-:W-:Y:S01]  /*9210*/  SEL R68, R68, RZ, P1 ;  /* 0x000000ff44447207 */ /* 0x000fe20000800000 */
[----:B------:R-:W-:Y:S01]  /*9220*/  UMOV UR36, UR58 ;  /* 0x0000003a00247c82 */ /* 0x000fe20008000000 */
[----:B------:R-:W-:Y:S05]  /*9230*/  BRA.U UP0, `(.L_x_127) ;  /* 0xffffffc500647547 */ /* 0x000fea000b83ffff */
[----:B------:R-:W-:Y:S05]  /*9240*/  EXIT ;  /* 0x000000000000794d */ /* 0x000fea0003800000 */
.L_x_24:
[----:B--2---:R2:W3:Y:S02]  /*9250*/  SYNCS.PHASECHK.TRANS64.TRYWAIT P0, [R0+URZ+0x120], R3 ;  /* 0x00012003000075a7 */ /* 0x0044e400080011ff */
[----:B---3--:R-:W-:Y:S05]  /*9260*/  @!P0 NANOSLEEP.SYNCS 0x989680 ;  /* 0x009896800000895d */ /* 0x008fea0003900000 */
[----:B------:R-:W3:Y:S02]  /*9270*/  @!P0 SYNCS.PHASECHK.TRANS64 P0, [R0+URZ+0x120], R3 ;  /* 0x00012003000085a7 */ /* 0x000ee400080010ff */
[----:B---3--:R-:W-:Y:S05]  /*9280*/  @!P0 BRA `(.L_x_24) ;  /* 0xfffffffc00f08947 */ /* 0x008fea000383ffff */
[----:B------:R-:W-:Y:S05]  /*9290*/  BRA `(.L_x_128) ;  /* 0xffffff88000c7947 */ /* 0x000fea000383ffff */
.L_x_27:
[----:B--2---:R-:W-:-:S07]  /*92a0*/  MOV R0, UR33 ;  /* 0x0000002100007c02 */ /* 0x004fce0008000f00 */
.L_x_129:
[----:B--2---:R2:W3:Y:S02]  /*92b0*/  SYNCS.PHASECHK.TRANS64.TRYWAIT P0, [R0+URZ+0x40], R3 ;  /* 0x00004003000075a7 */ /* 0x0044e400080011ff */
[----:B---3--:R-:W-:Y:S05]  /*92c0*/  @!P0 NANOSLEEP.SYNCS 0x989680 ;  /* 0x009896800000895d */ /* 0x008fea0003900000 */
[----:B------:R-:W3:Y:S02]  /*92d0*/  @!P0 SYNCS.PHASECHK.TRANS64 P0, [R0+URZ+0x40], R3 ;  /* 0x00004003000085a7 */ /* 0x000ee400080010ff */
[----:B---3--:R-:W-:Y:S05]  /*92e0*/  @!P0 BRA `(.L_x_129) ;  /* 0xfffffffc00f08947 */ /* 0x008fea000383ffff */
[----:B------:R-:W-:Y:S05]  /*92f0*/  BRA `(.L_x_26) ;  /* 0xffffff88005c7947 */ /* 0x000fea000383ffff */
.L_x_34:
[----:B-1----:R-:W-:-:S07]  /*9300*/  MOV R0, UR9 ;  /* 0x0000000900007c02 */ /* 0x002fce0008000f00 */
.L_x_130:
[----:B-1----:R1:W2:Y:S02]  /*9310*/  SYNCS.PHASECHK.TRANS64.TRYWAIT P0, [R0+URZ+0x40], R3 ;  /* 0x00004003000075a7 */ /* 0x0022a400080011ff */
[----:B--2---:R-:W-:Y:S05]  /*9320*/  @!P0 NANOSLEEP.SYNCS 0x989680 ;  /* 0x009896800000895d */ /* 0x004fea0003900000 */
[----:B------:R-:W2:Y:S02]  /*9330*/  @!P0 SYNCS.PHASECHK.TRANS64 P0, [R0+URZ+0x40], R3 ;  /* 0x00004003000085a7 */ /* 0x000ea400080010ff */
[----:B--2---:R-:W-:Y:S05]  /*9340*/  @!P0 BRA `(.L_x_130) ;  /* 0xfffffffc00f08947 */ /* 0x004fea000383ffff */
[----:B------:R-:W-:Y:S05]  /*9350*/  BRA `(.L_x_33) ;  /* 0xffffff8c001c7947 */ /* 0x000fea000383ffff */
.L_x_39:
[----:B-1----:R1:W2:Y:S02]  /*9360*/  SYNCS.PHASECHK.TRANS64.TRYWAIT P0, [R3+URZ+0xb0], R0 ;  /* 0x0000b000030075a7 */ /* 0x0022a400080011ff */
[----:B--2---:R-:W-:Y:S05]  /*9370*/  @!P0 NANOSLEEP.SYNCS 0x989680 ;  /* 0x009896800000895d */ /* 0x004fea0003900000 */
[----:B------:R-:W2:Y:S02]  /*9380*/  @!P0 SYNCS.PHASECHK.TRANS64 P0, [R3+URZ+0xb0], R0 ;  /* 0x0000b000030085a7 */ /* 0x000ea400080010ff */
[----:B--2---:R-:W-:Y:S05]  /*9390*/  @!P0 BRA `(.L_x_39) ;  /* 0xfffffffc00f08947 */ /* 0x004fea000383ffff */
[----:B------:R-:W-:Y:S05]  /*93a0*/  BRA `(.L_x_131) ;  /* 0xffffff8c00c07947 */ /* 0x000fea000383ffff */
.L_x_43:
[----:B-1----:R-:W-:-:S07]  /*93b0*/  MOV R0, UR4 ;  /* 0x0000000400007c02 */ /* 0x002fce0008000f00 */
.L_x_132:
[----:B-1----:R1:W2:Y:S02]  /*93c0*/  SYNCS.PHASECHK.TRANS64.TRYWAIT P0, [R0+URZ], R3 ;  /* 0x00000003000075a7 */ /* 0x0022a400080011ff */
[----:B--2---:R-:W-:Y:S05]  /*93d0*/  @!P0 NANOSLEEP.SYNCS 0x989680 ;  /* 0x009896800000895d */ /* 0x004fea0003900000 */
[----:B------:R-:W2:Y:S02]  /*93e0*/  @!P0 SYNCS.PHASECHK.TRANS64 P0, [R0+URZ], R3 ;  /* 0x00000003000085a7 */ /* 0x000ea400080010ff */
[----:B--2---:R-:W-:Y:S05]  /*93f0*/  @!P0 BRA `(.L_x_132) ;  /* 0xfffffffc00f08947 */ /* 0x004fea000383ffff */
[----:B------:R-:W-:Y:S05]  /*9400*/  BRA `(.L_x_133) ;  /* 0xffffff9400647947 */ /* 0x000fea000383ffff */
.L_x_44:
[----:B------:R-:W-:-:S07]  /*9410*/  MOV R0, UR5 ;  /* 0x0000000500007c02 */ /* 0x000fce0008000f00 */
.L_x_134:
[----:B-1----:R1:W2:Y:S02]  /*9420*/  SYNCS.PHASECHK.TRANS64.TRYWAIT P0, [R0+URZ], R3 ;  /* 0x00000003000075a7 */ /* 0x0022a400080011ff */
[----:B--2---:R-:W-:Y:S05]  /*9430*/  @!P0 NANOSLEEP.SYNCS 0x989680 ;  /* 0x009896800000895d */ /* 0x004fea0003900000 */
[----:B------:R-:W2:Y:S02]  /*9440*/  @!P0 SYNCS.PHASECHK.TRANS64 P0, [R0+URZ], R3 ;  /* 0x00000003000085a7 */ /* 0x000ea400080010ff */
[----:B--2---:R-:W-:Y:S05]  /*9450*/  @!P0 BRA `(.L_x_134) ;  /* 0xfffffffc00f08947 */ /* 0x004fea000383ffff */
[----:B------:R-:W-:Y:S05]  /*9460*/  BRA `(.L_x_135) ;  /* 0xffffff9400707947 */ /* 0x000fea000383ffff */
.L_x_45:
[----:B------:R-:W-:-:S07]  /*9470*/  MOV R0, UR5 ;  /* 0x0000000500007c02 */ /* 0x000fce0008000f00 */
.L_x_136:
[----:B-1----:R1:W2:Y:S02]  /*9480*/  SYNCS.PHASECHK.TRANS64.TRYWAIT P0, [R0+URZ], R3 ;  /* 0x00000003000075a7 */ /* 0x0022a400080011ff */
[----:B--2---:R-:W-:Y:S05]  /*9490*/  @!P0 NANOSLEEP.SYNCS 0x989680 ;  /* 0x009896800000895d */ /* 0x004fea0003900000 */
[----:B------:R-:W2:Y:S02]  /*94a0*/  @!P0 SYNCS.PHASECHK.TRANS64 P0, [R0+URZ], R3 ;  /* 0x00000003000085a7 */ /* 0x000ea400080010ff */
[----:B--2---:R-:W-:Y:S05]  /*94b0*/  @!P0 BRA `(.L_x_136) ;  /* 0xfffffffc00f08947 */ /* 0x004fea000383ffff */
[----:B------:R-:W-:Y:S05]  /*94c0*/  BRA `(.L_x_137) ;  /* 0xffffff94007c7947 */ /* 0x000fea000383ffff */
.L_x_46:
[----:B------:R-:W-:-:S07]  /*94d0*/  MOV R0, UR5 ;  /* 0x0000000500007c02 */ /* 0x000fce0008000f00 */
.L_x_138:
[----:B-1----:R1:W2:Y:S02]  /*94e0*/  SYNCS.PHASECHK.TRANS64.TRYWAIT P0, [R0+URZ], R3 ;  /* 0x00000003000075a7 */ /* 0x0022a400080011ff */
[----:B--2---:R-:W-:Y:S05]  /*94f0*/  @!P0 NANOSLEEP.SYNCS 0x989680 ;  /* 0x009896800000895d */ /* 0x004fea0003900000 */
[----:B------:R-:W2:Y:S02]  /*9500*/  @!P0 SYNCS.PHASECHK.TRANS64 P0, [R0+URZ], R3 ;  /* 0x00000003000085a7 */ /* 0x000ea400080010ff */
[----:B--2---:R-:W-:Y:S05]  /*9510*/  @!P0 BRA `(.L_x_138) ;  /* 0xfffffffc00f08947 */ /* 0x004fea000383ffff */
[----:B------:R-:W-:Y:S05]  /*9520*/  BRA `(.L_x_139) ;  /* 0xffffff9400887947 */ /* 0x000fea000383ffff */
.L_x_47:
[----:B------:R-:W-:-:S07]  /*9530*/  MOV R0, UR5 ;  /* 0x0000000500007c02 */ /* 0x000fce0008000f00 */
.L_x_140:
[----:B-1----:R1:W2:Y:S02]  /*9540*/  SYNCS.PHASECHK.TRANS64.TRYWAIT P0, [R0+URZ], R3 ;  /* 0x00000003000075a7 */ /* 0x0022a400080011ff */
[----:B--2---:R-:W-:Y:S05]  /*9550*/  @!P0 NANOSLEEP.SYNCS 0x989680 ;  /* 0x009896800000895d */ /* 0x004fea0003900000 */
[----:B------:R-:W2:Y:S02]  /*9560*/  @!P0 SYNCS.PHASECHK.TRANS64 P0, [R0+URZ], R3 ;  /* 0x00000003000085a7 */ /* 0x000ea400080010ff */
[----:B--2---:R-:W-:Y:S05]  /*9570*/  @!P0 BRA `(.L_x_140) ;  /* 0xfffffffc00f08947 */ /* 0x004fea000383ffff */
[----:B------:R-:W-:Y:S05]  /*9580*/  BRA `(.L_x_141) ;  /* 0xffffff9400947947 */ /* 0x000fea000383ffff */
.L_x_48:
[----:B------:R-:W-:-:S07]  /*9590*/  MOV R0, UR5 ;  /* 0x0000000500007c02 */ /* 0x000fce0008000f00 */
.L_x_142:
[----:B-1----:R1:W2:Y:S02]  /*95a0*/  SYNCS.PHASECHK.TRANS64.TRYWAIT P0, [R0+URZ], R3 ;  /* 0x00000003000075a7 */ /* 0x0022a400080011ff */
[----:B--2---:R-:W-:Y:S05]  /*95b0*/  @!P0 NANOSLEEP.SYNCS 0x989680 ;  /* 0x009896800000895d */ /* 0x004fea0003900000 */
[----:B------:R-:W2:Y:S02]  /*95c0*/  @!P0 SYNCS.PHASECHK.TRANS64 P0, [R0+URZ], R3 ;  /* 0x00000003000085a7 */ /* 0x000ea400080010ff */
[----:B--2---:R-:W-:Y:S05]  /*95d0*/  @!P0 BRA `(.L_x_142) ;  /* 0xfffffffc00f08947 */ /* 0x004fea000383ffff */
[----:B------:R-:W-:Y:S05]  /*95e0*/  BRA `(.L_x_143) ;  /* 0xffffff9400a07947 */ /* 0x000fea000383ffff */
.L_x_49:
[----:B------:R-:W-:-:S07]  /*95f0*/  MOV R0, UR5 ;  /* 0x0000000500007c02 */ /* 0x000fce0008000f00 */
.L_x_144:
[----:B-1----:R1:W2:Y:S02]  /*9600*/  SYNCS.PHASECHK.TRANS64.TRYWAIT P0, [R0+URZ], R3 ;  /* 0x00000003000075a7 */ /* 0x0022a400080011ff */
[----:B--2---:R-:W-:Y:S05]  /*9610*/  @!P0 NANOSLEEP.SYNCS 0x989680 ;  /* 0x009896800000895d */ /* 0x004fea0003900000 */
[----:B------:R-:W2:Y:S02]  /*9620*/  @!P0 SYNCS.PHASECHK.TRANS64 P0, [R0+URZ], R3 ;  /* 0x00000003000085a7 */ /* 0x000ea400080010ff */
[----:B--2---:R-:W-:Y:S05]  /*9630*/  @!P0 BRA `(.L_x_144) ;  /* 0xfffffffc00f08947 */ /* 0x004fea000383ffff */
[----:B------:R-:W-:Y:S05]  /*9640*/  BRA `(.L_x_145) ;  /* 0xffffff9400ac7947 */ /* 0x000fea000383ffff */
.L_x_52:
[----:B--2---:R2:W3:Y:S02]  /*9650*/  SYNCS.PHASECHK.TRANS64.TRYWAIT P0, [R2+URZ+0x110], R5 ;  /* 0x00011005020075a7 */ /* 0x0044e400080011ff */
[----:B---3--:R-:W-:Y:S05]  /*9660*/  @!P0 NANOSLEEP.SYNCS 0x989680 ;  /* 0x009896800000895d */ /* 0x008fea0003900000 */
[----:B------:R-:W3:Y:S02]  /*9670*/  @!P0 SYNCS.PHASECHK.TRANS64 P0, [R2+URZ+0x110], R5 ;  /* 0x00011005020085a7 */ /* 0x000ee400080010ff */
[----:B---3--:R-:W-:Y:S05]  /*9680*/  @!P0 BRA `(.L_x_52) ;  /* 0xfffffffc00f08947 */ /* 0x008fea000383ffff */
[----:B------:R-:W-:Y:S05]  /*9690*/  BRA `(.L_x_146) ;  /* 0xffffff9800087947 */ /* 0x000fea000383ffff */
.L_x_53:
[----:B------:R-:W-:-:S07]  /*96a0*/  MOV R2, UR4 ;  /* 0x0000000400027c02 */ /* 0x000fce0008000f00 */
.L_x_147:
[----:B--2---:R2:W3:Y:S02]  /*96b0*/  SYNCS.PHASECHK.TRANS64.TRYWAIT P0, [R2+URZ+0xc0], R5 ;  /* 0x0000c005020075a7 */ /* 0x0044e400080011ff */
[----:B---3--:R-:W-:Y:S05]  /*96c0*/  @!P0 NANOSLEEP.SYNCS 0x989680 ;  /* 0x009896800000895d */ /* 0x008fea0003900000 */
[----:B------:R-:W3:Y:S02]  /*96d0*/  @!P0 SYNCS.PHASECHK.TRANS64 P0, [R2+URZ+0xc0], R5 ;  /* 0x0000c005020085a7 */ /* 0x000ee400080010ff */
[----:B---3--:R-:W-:Y:S05]  /*96e0*/  @!P0 BRA `(.L_x_147) ;  /* 0xfffffffc00f08947 */ /* 0x008fea000383ffff */
[----:B------:R-:W-:Y:S05]  /*96f0*/  BRA `(.L_x_148) ;  /* 0xffffff9800187947 */ /* 0x000fea000383ffff */
.L_x_54:
[----:B--2---:R2:W3:Y:S02]  /*9700*/  SYNCS.PHASECHK.TRANS64.TRYWAIT P1, [R2+URZ+0xb0], R5 ;  /* 0x0000b005020075a7 */ /* 0x0044e400080211ff */
[----:B---3--:R-:W-:Y:S05]  /*9710*/  @!P1 NANOSLEEP.SYNCS 0x989680 ;  /* 0x009896800000995d */ /* 0x008fea0003900000 */
[----:B------:R-:W3:Y:S02]  /*9720*/  @!P1 SYNCS.PHASECHK.TRANS64 P1, [R2+URZ+0xb0], R5 ;  /* 0x0000b005020095a7 */ /* 0x000ee400080210ff */
[----:B---3--:R-:W-:Y:S05]  /*9730*/  @!P1 BRA `(.L_x_54) ;  /* 0xfffffffc00f09947 */ /* 0x008fea000383ffff */
[----:B------:R-:W-:Y:S05]  /*9740*/  BRA `(.L_x_149) ;  /* 0xffffff9800487947 */ /* 0x000fea000383ffff */
.L_x_57:
[----:B------:R-:W-:-:S07]  /*9750*/  MOV R0, UR4 ;  /* 0x0000000400007c02 */ /* 0x000fce0008000f00 */
.L_x_150:
[----:B--2---:R2:W3:Y:S02]  /*9760*/  SYNCS.PHASECHK.TRANS64.TRYWAIT P0, [R0+URZ+0xc0], R3 ;  /* 0x0000c003000075a7 */ /* 0x0044e400080011ff */
[----:B---3--:R-:W-:Y:S05]  /*9770*/  @!P0 NANOSLEEP.SYNCS 0x989680 ;  /* 0x009896800000895d */ /* 0x008fea0003900000 */
[----:B------:R-:W3:Y:S02]  /*9780*/  @!P0 SYNCS.PHASECHK.TRANS64 P0, [R0+URZ+0xc0], R3 ;  /* 0x0000c003000085a7 */ /* 0x000ee400080010ff */
[----:B---3--:R-:W-:Y:S05]  /*9790*/  @!P0 BRA `(.L_x_150) ;  /* 0xfffffffc00f08947 */ /* 0x008fea000383ffff */
[----:B------:R-:W-:Y:S05]  /*97a0*/  BRA `(.L_x_56) ;  /* 0xffffff98009c7947 */ /* 0x000fea000383ffff */
.L_x_66:
[----:B--2---:R-:W-:-:S04]  /*97b0*/  MOV R0, UR5 ;  /* 0x0000000500007c02 */ /* 0x004fc80008000f00 */
[----:B------:R2:W3:Y:S03]  /*97c0*/  SYNCS.PHASECHK.TRANS64.TRYWAIT P0, [R0+URZ+0x8], R7 ;  /* 0x00000807000075a7 */ /* 0x0004e600080011ff */
[----:B---3--:R-:W-:Y:S05]  /*97d0*/  @!P0 NANOSLEEP.SYNCS 0x989680 ;  /* 0x009896800000895d */ /* 0x008fea0003900000 */
[----:B------:R-:W3:Y:S02]  /*97e0*/  @!P0 SYNCS.PHASECHK.TRANS64 P0, [R0+URZ+0x8], R7 ;  /* 0x00000807000085a7 */ /* 0x000ee400080010ff */
[----:B---3--:R-:W-:Y:S05]  /*97f0*/  @!P0 BRA `(.L_x_66) ;  /* 0xfffffffc00ec8947 */ /* 0x008fea000383ffff */
[----:B------:R-:W-:Y:S05]  /*9800*/  BRA `(.L_x_65) ;  /* 0xffffff9c00507947 */ /* 0x000fea000383ffff */
.L_x_68:
[----:B------:R-:W-:Y:S01]  /*9810*/  BSSY B0, `(.L_x_151) ;  /* 0x0000006000007945 */ /* 0x000fe20003800000 */
[----:B------:R-:W-:-:S07]  /*9820*/  MOV R15, 0xffffffff ;  /* 0xffffffff000f7802 */ /* 0x000fce0000000f00 */
[----:B-12--5:R-:W-:Y:S05]  /*9830*/  WARPSYNC.COLLECTIVE R15, `(.L_x_152) ;  /* 0x000000000f0c7348 */ /* 0x026fea0003c00000 */
[----:B------:R-:W-:Y:S02]  /*9840*/  ELECT P6, UR79, PT ;  /* 0x00000000004f782f */ /* 0x000fe400038c0000 */
[----:B------:R-:W-:Y:S01]  /*9850*/  MOV R14, UR79 ;  /* 0x0000004f000e7c02 */ /* 0x000fe20008000f00 */
[----:B-12--5:R-:W-:Y:S10]  /*9860*/  ENDCOLLECTIVE ;  /* 0x000000000000791b */ /* 0x026ff40003800000 */
.L_x_152:
[----:B------:R-:W-:Y:S05]  /*9870*/  BSYNC B0 ;  /* 0x0000000000007941 */ /* 0x000fea0003800000 */
.L_x_151:
[----:B------:R-:W-:Y:S01]  /*9880*/  PLOP3.LUT P0, PT, P6, PT, PT, 0x80, 0x8 ;  /* 0x000000000008781c */ /* 0x000fe2000370f070 */
[----:B------:R-:W-:-:S12]  /*9890*/  BRA `(.L_x_153) ;  /* 0xffffff9c007c7947 */ /* 0x000fd8000383ffff */
.L_x_70:
[----:B--2---:R-:W-:-:S04]  /*98a0*/  MOV R0, UR5 ;  /* 0x0000000500007c02 */ /* 0x004fc80008000f00 */
[----:B------:R2:W3:Y:S03]  /*98b0*/  SYNCS.PHASECHK.TRANS64.TRYWAIT P0, [R0+URZ+0x8], R5 ;  /* 0x00000805000075a7 */ /* 0x0004e600080011ff */
[----:B---3--:R-:W-:Y:S05]  /*98c0*/  @!P0 NANOSLEEP.SYNCS 0x989680 ;  /* 0x009896800000895d */ /* 0x008fea0003900000 */
[----:B------:R-:W3:Y:S02]  /*98d0*/  @!P0 SYNCS.PHASECHK.TRANS64 P0, [R0+URZ+0x8], R5 ;  /* 0x00000805000085a7 */ /* 0x000ee400080010ff */
[----:B---3--:R-:W-:Y:S05]  /*98e0*/  @!P0 BRA `(.L_x_70) ;  /* 0xfffffffc00ec8947 */ /* 0x008fea000383ffff */
[----:B------:R-:W-:Y:S05]  /*98f0*/  BRA `(.L_x_69) ;  /* 0xffffff9c00807947 */ /* 0x000fea000383ffff */
.L_x_71:
[----:B-1----:R1:W2:Y:S02]  /*9900*/  SYNCS.PHASECHK.TRANS64.TRYWAIT P0, [R0+URZ+0xb0], R5 ;  /* 0x0000b005000075a7 */ /* 0x0022a400080011ff */
[----:B--2---:R-:W-:Y:S05]  /*9910*/  @!P0 NANOSLEEP.SYNCS 0x989680 ;  /* 0x009896800000895d */ /* 0x004fea0003900000 */
[----:B------:R-:W2:Y:S02]  /*9920*/  @!P0 SYNCS.PHASECHK.TRANS64 P0, [R0+URZ+0xb0], R5 ;  /* 0x0000b005000085a7 */ /* 0x000ea400080010ff */
[----:B--2---:R-:W-:Y:S05]  /*9930*/  @!P0 BRA `(.L_x_71) ;  /* 0xfffffffc00f08947 */ /* 0x004fea000383ffff */
[----:B------:R-:W-:Y:S05]  /*9940*/  BRA `(.L_x_154) ;  /* 0xffffffa0006c7947 */ /* 0x000fea000383ffff */
.L_x_73:
[----:B------:R-:W-:-:S07]  /*9950*/  MOV R0, UR31 ;  /* 0x0000001f00007c02 */ /* 0x000fce0008000f00 */
.L_x_155:
[----:B-1----:R1:W2:Y:S02]  /*9960*/  SYNCS.PHASECHK.TRANS64.TRYWAIT P0, [R0+URZ+0xf0], R5 ;  /* 0x0000f005000075a7 */ /* 0x0022a400080011ff */
[----:B--2---:R-:W-:Y:S05]  /*9970*/  @!P0 NANOSLEEP.SYNCS 0x989680 ;  /* 0x009896800000895d */ /* 0x004fea0003900000 */
[----:B------:R-:W2:Y:S02]  /*9980*/  @!P0 SYNCS.PHASECHK.TRANS64 P0, [R0+URZ+0xf0], R5 ;  /* 0x0000f005000085a7 */ /* 0x000ea400080010ff */
[----:B--2---:R-:W-:Y:S05]  /*9990*/  @!P0 BRA `(.L_x_155) ;  /* 0xfffffffc00f08947 */ /* 0x004fea000383ffff */
[----:B------:R-:W-:Y:S05]  /*99a0*/  BRA `(.L_x_156) ;  /* 0xffffffa000b87947 */ /* 0x000fea000383ffff */
.L_x_76:
[----:B------:R-:W-:Y:S07]  /*99b0*/  MOV R0, UR5 ;  /* 0x0000000500007c02 */ /* 0x000fee0008000f00 */
.L_x_157:
[----:B-1----:R1:W2:Y:S02]  /*99c0*/  SYNCS.PHASECHK.TRANS64.TRYWAIT P0, [R0+URZ], R5 ;  /* 0x00000005000075a7 */ /* 0x0022a400080011ff */
[----:B--2---:R-:W-:Y:S05]  /*99d0*/  @!P0 NANOSLEEP.SYNCS 0x989680 ;  /* 0x009896800000895d */ /* 0x004fea0003900000 */
[----:B------:R-:W2:Y:S02]  /*99e0*/  @!P0 SYNCS.PHASECHK.TRANS64 P0, [R0+URZ], R5 ;  /* 0x00000005000085a7 */ /* 0x000ea400080010ff */
[----:B--2---:R-:W-:Y:S05]  /*99f0*/  @!P0 BRA `(.L_x_157) ;  /* 0xfffffffc00f08947 */ /* 0x004fea000383ffff */
[----:B------:R-:W-:Y:S05]  /*9a00*/  BRA `(.L_x_75) ;  /* 0xffffffa000cc7947 */ /* 0x000fea000383ffff */
.L_x_80:
[----:B-1----:R-:W-:-:S07]  /*9a10*/  MOV R0, UR4 ;  /* 0x0000000400007c02 */ /* 0x002fce0008000f00 */
.L_x_158:
[----:B-1----:R1:W2:Y:S02]  /*9a20*/  SYNCS.PHASECHK.TRANS64.TRYWAIT P0, [R0+URZ], R3 ;  /* 0x00000003000075a7 */ /* 0x0022a400080011ff */
[----:B--2---:R-:W-:Y:S05]  /*9a30*/  @!P0 NANOSLEEP.SYNCS 0x989680 ;  /* 0x009896800000895d */ /* 0x004fea0003900000 */
[----:B------:R-:W2:Y:S02]  /*9a40*/  @!P0 SYNCS.PHASECHK.TRANS64 P0, [R0+URZ], R3 ;  /* 0x00000003000085a7 */ /* 0x000ea400080010ff */
[----:B--2---:R-:W-:Y:S05]  /*9a50*/  @!P0 BRA `(.L_x_158) ;  /* 0xfffffffc00f08947 */ /* 0x004fea000383ffff */
[----:B------:R-:W-:Y:S05]  /*9a60*/  BRA `(.L_x_159) ;  /* 0xffffffa400c07947 */ /* 0x000fea000383ffff */
.L_x_81:
[----:B------:R-:W-:-:S07]  /*9a70*/  MOV R0, UR5 ;  /* 0x0000000500007c02 */ /* 0x000fce0008000f00 */
.L_x_160:
[----:B-1----:R1:W2:Y:S02]  /*9a80*/  SYNCS.PHASECHK.TRANS64.TRYWAIT P0, [R0+URZ], R3 ;  /* 0x00000003000075a7 */ /* 0x0022a400080011ff */
[----:B--2---:R-:W-:Y:S05]  /*9a90*/  @!P0 NANOSLEEP.SYNCS 0x989680 ;  /* 0x009896800000895d */ /* 0x004fea0003900000 */
[----:B------:R-:W2:Y:S02]  /*9aa0*/  @!P0 SYNCS.PHASECHK.TRANS64 P0, [R0+URZ], R3 ;  /* 0x00000003000085a7 */ /* 0x000ea400080010ff */
[----:B--2---:R-:W-:Y:S05]  /*9ab0*/  @!P0 BRA `(.L_x_160) ;  /* 0xfffffffc00f08947 */ /* 0x004fea000383ffff */
[----:B------:R-:W-:Y:S05]  /*9ac0*/  BRA `(.L_x_161) ;  /* 0xffffffa400cc7947 */ /* 0x000fea000383ffff */
.L_x_82:
[----:B------:R-:W-:-:S07]  /*9ad0*/  MOV R0, UR5 ;  /* 0x0000000500007c02 */ /* 0x000fce0008000f00 */
.L_x_162:
[----:B-1----:R1:W2:Y:S02]  /*9ae0*/  SYNCS.PHASECHK.TRANS64.TRYWAIT P0, [R0+URZ], R3 ;  /* 0x00000003000075a7 */ /* 0x0022a400080011ff */
[----:B--2---:R-:W-:Y:S05]  /*9af0*/  @!P0 NANOSLEEP.SYNCS 0x989680 ;  /* 0x009896800000895d */ /* 0x004fea0003900000 */
[----:B------:R-:W2:Y:S02]  /*9b00*/  @!P0 SYNCS.PHASECHK.TRANS64 P0, [R0+URZ], R3 ;  /* 0x00000003000085a7 */ /* 0x000ea400080010ff */
[----:B--2---:R-:W-:Y:S05]  /*9b10*/  @!P0 BRA `(.L_x_162) ;  /* 0xfffffffc00f08947 */ /* 0x004fea000383ffff */
[----:B------:R-:W-:Y:S05]  /*9b20*/  BRA `(.L_x_163) ;  /* 0xffffffa400d87947 */ /* 0x000fea000383ffff */
.L_x_85:
[----:B------:R-:W-:-:S07]  /*9b30*/  MOV R0, UR26 ;  /* 0x0000001a00007c02 */ /* 0x000fce0008000f00 */
.L_x_164:
[----:B-1----:R1:W2:Y:S02]  /*9b40*/  SYNCS.PHASECHK.TRANS64.TRYWAIT P1, [R0+URZ+0x130], R3 ;  /* 0x00013003000075a7 */ /* 0x0022a400080211ff */
[----:B--2---:R-:W-:Y:S05]  /*9b50*/  @!P1 NANOSLEEP.SYNCS 0x989680 ;  /* 0x009896800000995d */ /* 0x004fea0003900000 */
[----:B------:R-:W2:Y:S02]  /*9b60*/  @!P1 SYNCS.PHASECHK.TRANS64 P1, [R0+URZ+0x130], R3 ;  /* 0x00013003000095a7 */ /* 0x000ea400080210ff */
[----:B--2---:R-:W-:Y:S05]  /*9b70*/  @!P1 BRA `(.L_x_164) ;  /* 0xfffffffc00f09947 */ /* 0x004fea000383ffff */
[----:B------:R-:W-:Y:S05]  /*9b80*/  BRA `(.L_x_165) ;  /* 0xffffffa800247947 */ /* 0x000fea000383ffff */
.L_x_90:
[----:B--2---:R2:W3:Y:S02]  /*9b90*/  SYNCS.PHASECHK.TRANS64.TRYWAIT P0, [R8+URZ+0xb0], R5 ;  /* 0x0000b005080075a7 */ /* 0x0044e400080011ff */
[----:B---3--:R-:W-:Y:S05]  /*9ba0*/  @!P0 NANOSLEEP.SYNCS 0x989680 ;  /* 0x009896800000895d */ /* 0x008fea0003900000 */
[----:B------:R-:W3:Y:S02]  /*9bb0*/  @!P0 SYNCS.PHASECHK.TRANS64 P0, [R8+URZ+0xb0], R5 ;  /* 0x0000b005080085a7 */ /* 0x000ee400080010ff */
[----:B---3--:R-:W-:Y:S05]  /*9bc0*/  @!P0 BRA `(.L_x_90) ;  /* 0xfffffffc00f08947 */ /* 0x008fea000383ffff */
[----:B------:R-:W-:Y:S05]  /*9bd0*/  BRA `(.L_x_166) ;  /* 0xffffffac00587947 */ /* 0x000fea000383ffff */
.L_x_93:
[----:B------:R-:W-:Y:S07]  /*9be0*/  MOV R0, UR21 ;  /* 0x0000001500007c02 */ /* 0x000fee0008000f00 */
.L_x_167:
[----:B--2---:R2:W3:Y:S02]  /*9bf0*/  SYNCS.PHASECHK.TRANS64.TRYWAIT P1, [R0+URZ+0xa8], R5 ;  /* 0x0000a805000075a7 */ /* 0x0044e400080211ff */
[----:B---3--:R-:W-:Y:S05]  /*9c00*/  @!P1 NANOSLEEP.SYNCS 0x989680 ;  /* 0x009896800000995d */ /* 0x008fea0003900000 */
[----:B------:R-:W3:Y:S02]  /*9c10*/  @!P1 SYNCS.PHASECHK.TRANS64 P1, [R0+URZ+0xa8], R5 ;  /* 0x0000a805000095a7 */ /* 0x000ee400080210ff */
[----:B---3--:R-:W-:Y:S05]  /*9c20*/  @!P1 BRA `(.L_x_167) ;  /* 0xfffffffc00f09947 */ /* 0x008fea000383ffff */
[----:B------:R-:W-:Y:S05]  /*9c30*/  BRA `(.L_x_92) ;  /* 0xffffffb000d47947 */ /* 0x000fea000383ffff */
.L_x_96:
[----:B--2---:R-:W-:Y:S07]  /*9c40*/  MOV R5, UR21 ;  /* 0x0000001500057c02 */ /* 0x004fee0008000f00 */
.L_x_168:
[----:B--2---:R2:W3:Y:S02]  /*9c50*/  SYNCS.PHASECHK.TRANS64.TRYWAIT P0, [R5+URZ+0x90], R4 ;  /* 0x00009004050075a7 */ /* 0x0044e400080011ff */
[----:B---3--:R-:W-:Y:S05]  /*9c60*/  @!P0 NANOSLEEP.SYNCS 0x989680 ;  /* 0x009896800000895d */ /* 0x008fea0003900000 */
[----:B------:R-:W3:Y:S02]  /*9c70*/  @!P0 SYNCS.PHASECHK.TRANS64 P0, [R5+URZ+0x90], R4 ;  /* 0x00009004050085a7 */ /* 0x000ee400080010ff */
[----:B---3--:R-:W-:Y:S05]  /*9c80*/  @!P0 BRA `(.L_x_168) ;  /* 0xfffffffc00f08947 */ /* 0x008fea000383ffff */
[----:B------:R-:W-:Y:S05]  /*9c90*/  BRA `(.L_x_169) ;  /* 0xffffffb4002c7947 */ /* 0x000fea000383ffff */
.L_x_97:
[----:B------:R-:W-:Y:S07]  /*9ca0*/  MOV R5, UR21 ;  /* 0x0000001500057c02 */ /* 0x000fee0008000f00 */
.L_x_170:
[----:B--2---:R2:W3:Y:S02]  /*9cb0*/  SYNCS.PHASECHK.TRANS64.TRYWAIT P0, [R5+URZ+0x98], R4 ;  /* 0x00009804050075a7 */ /* 0x0044e400080011ff */
[----:B---3--:R-:W-:Y:S05]  /*9cc0*/  @!P0 NANOSLEEP.SYNCS 0x989680 ;  /* 0x009896800000895d */ /* 0x008fea0003900000 */
[----:B------:R-:W3:Y:S02]  /*9cd0*/  @!P0 SYNCS.PHASECHK.TRANS64 P0, [R5+URZ+0x98], R4 ;  /* 0x00009804050085a7 */ /* 0x000ee400080010ff */
[----:B---3--:R-:W-:Y:S05]  /*9ce0*/  @!P0 BRA `(.L_x_170) ;  /* 0xfffffffc00f08947 */ /* 0x008fea000383ffff */
[----:B------:R-:W-:Y:S05]  /*9cf0*/  BRA `(.L_x_171) ;  /* 0xffffffb4006c7947 */ /* 0x000fea000383ffff */
.L_x_99:
[----:B------:R-:W-:-:S07]  /*9d00*/  MOV R0, UR21 ;  /* 0x0000001500007c02 */ /* 0x000fce0008000f00 */
.L_x_172:
[----:B--2---:R2:W3:Y:S02]  /*9d10*/  SYNCS.PHASECHK.TRANS64.TRYWAIT P0, [R0+URZ+0x90], R3 ;  /* 0x00009003000075a7 */ /* 0x0044e400080011ff */
[----:B---3--:R-:W-:Y:S05]  /*9d20*/  @!P0 NANOSLEEP.SYNCS 0x989680 ;  /* 0x009896800000895d */ /* 0x008fea0003900000 */
[----:B------:R-:W3:Y:S02]  /*9d30*/  @!P0 SYNCS.PHASECHK.TRANS64 P0, [R0+URZ+0x90], R3 ;  /* 0x00009003000085a7 */ /* 0x000ee400080010ff */
[----:B---3--:R-:W-:Y:S05]  /*9d40*/  @!P0 BRA `(.L_x_172) ;  /* 0xfffffffc00f08947 */ /* 0x008fea000383ffff */
[----:B------:R-:W-:Y:S05]  /*9d50*/  BRA `(.L_x_173) ;  /* 0xffffffb400dc7947 */ /* 0x000fea000383ffff */
.L_x_101:
[----:B-1----:R1:W2:Y:S02]  /*9d60*/  SYNCS.PHASECHK.TRANS64.TRYWAIT P0, [R3+URZ+0xb0], R0 ;  /* 0x0000b000030075a7 */ /* 0x0022a400080011ff */
[----:B--2---:R-:W-:Y:S05]  /*9d70*/  @!P0 NANOSLEEP.SYNCS 0x989680 ;  /* 0x009896800000895d */ /* 0x004fea0003900000 */
[----:B------:R-:W2:Y:S02]  /*9d80*/  @!P0 SYNCS.PHASECHK.TRANS64 P0, [R3+URZ+0xb0], R0 ;  /* 0x0000b000030085a7 */ /* 0x000ea400080010ff */
[----:B--2---:R-:W-:Y:S05]  /*9d90*/  @!P0 BRA `(.L_x_101) ;  /* 0xfffffffc00f08947 */ /* 0x004fea000383ffff */
[----:B------:R-:W-:Y:S05]  /*9da0*/  BRA `(.L_x_174) ;  /* 0xffffffb8009c7947 */ /* 0x000fea000383ffff */
.L_x_112:
[----:B--2---:R2:W1:Y:S02]  /*9db0*/  SYNCS.PHASECHK.TRANS64.TRYWAIT P1, [R3+URZ+0x80], R2 ;  /* 0x00008002030075a7 */ /* 0x00446400080211ff */
[----:B-1----:R-:W-:Y:S05]  /*9dc0*/  @!P1 NANOSLEEP.SYNCS 0x989680 ;  /* 0x009896800000995d */ /* 0x002fea0003900000 */
[----:B------:R-:W1:Y:S02]  /*9dd0*/  @!P1 SYNCS.PHASECHK.TRANS64 P1, [R3+URZ+0x80], R2 ;  /* 0x00008002030095a7 */ /* 0x000e6400080210ff */
[----:B-1----:R-:W-:Y:S05]  /*9de0*/  @!P1 BRA `(.L_x_112) ;  /* 0xfffffffc00f09947 */ /* 0x002fea000383ffff */
[----:B------:R-:W-:Y:S05]  /*9df0*/  BRA `(.L_x_111) ;  /* 0xffffffc8001c7947 */ /* 0x000fea000383ffff */
.L_x_114:
[----:B--2---:R2:W4:Y:S02]  /*9e00*/  SYNCS.PHASECHK.TRANS64.TRYWAIT P0, [R161+URZ+0xd0], R4 ;  /* 0x0000d004a10075a7 */ /* 0x00452400080011ff */
[----:B----4-:R-:W-:Y:S05]  /*9e10*/  @!P0 NANOSLEEP.SYNCS 0x989680 ;  /* 0x009896800000895d */ /* 0x010fea0003900000 */
[----:B------:R-:W4:Y:S02]  /*9e20*/  @!P0 SYNCS.PHASECHK.TRANS64 P0, [R161+URZ+0xd0], R4 ;  /* 0x0000d004a10085a7 */ /* 0x000f2400080010ff */
[----:B----4-:R-:W-:Y:S05]  /*9e30*/  @!P0 BRA `(.L_x_114) ;  /* 0xfffffffc00f08947 */ /* 0x010fea000383ffff */
[----:B------:R-:W-:Y:S05]  /*9e40*/  BRA `(.L_x_113) ;  /* 0xffffffc800747947 */ /* 0x000fea000383ffff */
.L_x_123:
[----:B---3--:R3:W4:Y:S02]  /*9e50*/  SYNCS.PHASECHK.TRANS64.TRYWAIT P0, [R197+URZ+0x80], R2 ;  /* 0x00008002c50075a7 */ /* 0x00872400080011ff */
[----:B----4-:R-:W-:Y:S05]  /*9e60*/  @!P0 NANOSLEEP.SYNCS 0x989680 ;  /* 0x009896800000895d */ /* 0x010fea0003900000 */
[----:B------:R-:W4:Y:S02]  /*9e70*/  @!P0 SYNCS.PHASECHK.TRANS64 P0, [R197+URZ+0x80], R2 ;  /* 0x00008002c50085a7 */ /* 0x000f2400080010ff */
[----:B----4-:R-:W-:Y:S05]  /*9e80*/  @!P0 BRA `(.L_x_123) ;  /* 0xfffffffc00f08947 */ /* 0x010fea000383ffff */
[----:B------:R-:W-:Y:S05]  /*9e90*/  BRA `(.L_x_122) ;  /* 0xffffffdc00847947 */ /* 0x000fea000383ffff */
        .weak           $__internal_0_$__cuda_sm10x_tcgen05_guardrail_trap_col_being_dealloced_not_returned_by_alloc
        .type           $__internal_0_$__cuda_sm10x_tcgen05_guardrail_trap_col_being_dealloced_not_returned_by_alloc,@function
        .size           $__internal_0_$__cuda_sm10x_tcgen05_guardrail_trap_col_being_dealloced_not_returned_by_alloc,($__internal_1_$__cuda_sm10x_tcgen05_guardrail_trap_phase_invalid_during_alloc - $__internal_0_$__cuda_sm10x_tcgen05_guardrail_trap_col_being_dealloced_not_returned_by_alloc)
$__internal_0_$__cuda_sm10x_tcgen05_guardrail_trap_col_being_dealloced_not_returned_by_alloc:
[----:B------:R-:W-:Y:S05]  /*9ea0*/  BPT.TRAP 0x1 ;  /* 0x000000040000795c */ /* 0x000fea0000300000 */
[----:B------:R-:W-:-:S04]  /*9eb0*/  HFMA2 R3, -RZ, RZ, 0, 0 ;  /* 0x00000000ff037431 */ /* 0x000fc800000001ff */
[----:B------:R-:W-:Y:S05]  /*9ec0*/  RET.REL.NODEC R2 `(_ZN7cutlass13device_kernelINS_4gemm6kernel13GemmUniversalIN4cute5tupleIJiiiiEEENS1_10collective13CollectiveMmaINS1_35MainloopSm100TmaUmmaWarpSpecializedILi8ELi2ELi4ENS5_IJNS4_1CILi8EEENSA_ILi1EEESC_EEEEENS5_IJNSA_ILi256EEENSA_ILi128EEESG_EEENS_12float_e4m3_tENS5_IJlSC_lEEESI_SJ_NS4_8TiledMMAINS4_8MMA_AtomIJNS4_10MMA_TraitsINS4_25SM100_MMA_F8F6F4_2x1SM_SSEJSI_SI_fSF_SG_NS4_17integral_constantINS4_4UMMA5MajorELSQ_0EEESR_NSO_INSP_7ScaleInELSS_0EEEST_EEEEEENS4_6LayoutINS5_IJSC_SC_SC_EEENS5_IJNSA_ILi0EEESY_SY_EEEEENS5_IJNS4_10UnderscoreES11_S11_EEEEENS4_18SM100_TMA_2SM_LOADENS4_14ComposedLayoutINS4_7SwizzleILi3ELi4ELi3EEENS4_18smem_ptr_flag_bitsILi8EEENSW_INS5_IJSB_SG_EEENS5_IJSG_SC_EEEEEEEvNS4_8identityENS4_28SM100_TMA_2SM_LOAD_MULTICASTES1D_vS1E_EENS_8epilogue10collective18CollectiveEpilogueINS1H_23Sm100TmaWarpSpecializedILi2ELi2ELi64ELb0ELb0EEEJNS5_IJSG_SG_SG_EEENS5_IJNSW_ISG_SC_EENSW_INSA_ILi64EEESC_EEEEESI_SJ_SI_SJ_NS1H_6fusion15FusionCallbacksIS1L_NS1R_17LinearCombinationISI_fSI_fLNS_15FloatRoundStyleE2EEES1M_S1Q_JEEENS4_5SM1004TMEM4LOAD26SM100_TMEM_LOAD_32dp32b64xENS4_13SM90_TMA_LOADENS15_INS16_ILi2ELi4ELi3EEES19_NSW_INS5_IJSB_S1O_EEENS5_IJS1O_SC_EEEEEEENS4_39AutoVectorizingCopyWithAssumedAlignmentILi128EEENS4_14SM90_TMA_STOREES26_S28_S28_EEEvvEEEEvNT_6ParamsE) ;  /* 0xffffff60024c7950 */ /* 0x000fea0003c3ffff */
        .weak           $__internal_1_$__cuda_sm10x_tcgen05_guardrail_trap_phase_invalid_during_alloc
        .type           $__internal_1_$__cuda_sm10x_tcgen05_guardrail_trap_phase_invalid_during_alloc,@function
        .size           $__internal_1_$__cuda_sm10x_tcgen05_guardrail_trap_phase_invalid_during_alloc,($__internal_2_$__cuda_sm10x_tcgen05_guardrail_trap_unallocated_columns_being_dealloced - $__internal_1_$__cuda_sm10x_tcgen05_guardrail_trap_phase_invalid_during_alloc)
$__internal_1_$__cuda_sm10x_tcgen05_guardrail_trap_phase_invalid_during_alloc:
[----:B------:R-:W-:Y:S05]  /*9ed0*/  BPT.TRAP 0x1 ;  /* 0x000000040000795c */ /* 0x000fea0000300000 */
[----:B------:R-:W-:-:S04]  /*9ee0*/  MOV R5, 0x0 ;  /* 0x0000000000057802 */ /* 0x000fc80000000f00 */
[----:B------:R-:W-:Y:S05]  /*9ef0*/  RET.REL.NODEC R4 `(_ZN7cutlass13device_kernelINS_4gemm6kernel13GemmUniversalIN4cute5tupleIJiiiiEEENS1_10collective13CollectiveMmaINS1_35MainloopSm100TmaUmmaWarpSpecializedILi8ELi2ELi4ENS5_IJNS4_1CILi8EEENSA_ILi1EEESC_EEEEENS5_IJNSA_ILi256EEENSA_ILi128EEESG_EEENS_12float_e4m3_tENS5_IJlSC_lEEESI_SJ_NS4_8TiledMMAINS4_8MMA_AtomIJNS4_10MMA_TraitsINS4_25SM100_MMA_F8F6F4_2x1SM_SSEJSI_SI_fSF_SG_NS4_17integral_constantINS4_4UMMA5MajorELSQ_0EEESR_NSO_INSP_7ScaleInELSS_0EEEST_EEEEEENS4_6LayoutINS5_IJSC_SC_SC_EEENS5_IJNSA_ILi0EEESY_SY_EEEEENS5_IJNS4_10UnderscoreES11_S11_EEEEENS4_18SM100_TMA_2SM_LOADENS4_14ComposedLayoutINS4_7SwizzleILi3ELi4ELi3EEENS4_18smem_ptr_flag_bitsILi8EEENSW_INS5_IJSB_SG_EEENS5_IJSG_SC_EEEEEEEvNS4_8identityENS4_28SM100_TMA_2SM_LOAD_MULTICASTES1D_vS1E_EENS_8epilogue10collective18CollectiveEpilogueINS1H_23Sm100TmaWarpSpecializedILi2ELi2ELi64ELb0ELb0EEEJNS5_IJSG_SG_SG_EEENS5_IJNSW_ISG_SC_EENSW_INSA_ILi64EEESC_EEEEESI_SJ_SI_SJ_NS1H_6fusion15FusionCallbacksIS1L_NS1R_17LinearCombinationISI_fSI_fLNS_15FloatRoundStyleE2EEES1M_S1Q_JEEENS4_5SM1004TMEM4LOAD26SM100_TMEM_LOAD_32dp32b64xENS4_13SM90_TMA_LOADENS15_INS16_ILi2ELi4ELi3EEES19_NSW_INS5_IJSB_S1O_EEENS5_IJS1O_SC_EEEEEEENS4_39AutoVectorizingCopyWithAssumedAlignmentILi128EEENS4_14SM90_TMA_STOREES26_S28_S28_EEEvvEEEEvNT_6ParamsE) ;  /* 0xffffff6004407950 */ /* 0x000fea0003c3ffff */
        .weak           $__internal_2_$__cuda_sm10x_tcgen05_guardrail_trap_unallocated_columns_being_dealloced
        .type           $__internal_2_$__cuda_sm10x_tcgen05_guardrail_trap_unallocated_columns_being_dealloced,@function
        .size           $__internal_2_$__cuda_sm10x_tcgen05_guardrail_trap_unallocated_columns_being_dealloced,(.L_x_176 - $__internal_2_$__cuda_sm10x_tcgen05_guardrail_trap_unallocated_columns_being_dealloced)
$__internal_2_$__cuda_sm10x_tcgen05_guardrail_trap_unallocated_columns_being_dealloced:
[----:B------:R-:W-:Y:S05]  /*9f00*/  BPT.TRAP 0x1 ;  /* 0x000000040000795c */ /* 0x000fea0000300000 */
[----:B------:R-:W-:-:S04]  /*9f10*/  HFMA2 R3, -RZ, RZ, 0, 0 ;  /* 0x00000000ff037431 */ /* 0x000fc800000001ff */
[----:B------:R-:W-:Y:S05]  /*9f20*/  RET.REL.NODEC R2 `(_ZN7cutlass13device_kernelINS_4gemm6kernel13GemmUniversalIN4cute5tupleIJiiiiEEENS1_10collective13CollectiveMmaINS1_35MainloopSm100TmaUmmaWarpSpecializedILi8ELi2ELi4ENS5_IJNS4_1CILi8EEENSA_ILi1EEESC_EEEEENS5_IJNSA_ILi256EEENSA_ILi128EEESG_EEENS_12float_e4m3_tENS5_IJlSC_lEEESI_SJ_NS4_8TiledMMAINS4_8MMA_AtomIJNS4_10MMA_TraitsINS4_25SM100_MMA_F8F6F4_2x1SM_SSEJSI_SI_fSF_SG_NS4_17integral_constantINS4_4UMMA5MajorELSQ_0EEESR_NSO_INSP_7ScaleInELSS_0EEEST_EEEEEENS4_6LayoutINS5_IJSC_SC_SC_EEENS5_IJNSA_ILi0EEESY_SY_EEEEENS5_IJNS4_10UnderscoreES11_S11_EEEEENS4_18SM100_TMA_2SM_LOADENS4_14ComposedLayoutINS4_7SwizzleILi3ELi4ELi3EEENS4_18smem_ptr_flag_bitsILi8EEENSW_INS5_IJSB_SG_EEENS5_IJSG_SC_EEEEEEEvNS4_8identityENS4_28SM100_TMA_2SM_LOAD_MULTICASTES1D_vS1E_EENS_8epilogue10collective18CollectiveEpilogueINS1H_23Sm100TmaWarpSpecializedILi2ELi2ELi64ELb0ELb0EEEJNS5_IJSG_SG_SG_EEENS5_IJNSW_ISG_SC_EENSW_INSA_ILi64EEESC_EEEEESI_SJ_SI_SJ_NS1H_6fusion15FusionCallbacksIS1L_NS1R_17LinearCombinationISI_fSI_fLNS_15FloatRoundStyleE2EEES1M_S1Q_JEEENS4_5SM1004TMEM4LOAD26SM100_TMEM_LOAD_32dp32b64xENS4_13SM90_TMA_LOADENS15_INS16_ILi2ELi4ELi3EEES19_NSW_INS5_IJSB_S1O_EEENS5_IJS1O_SC_EEEEEEENS4_39AutoVectorizingCopyWithAssumedAlignmentILi128EEENS4_14SM90_TMA_STOREES26_S28_S28_EEEvvEEEEvNT_6ParamsE) ;  /* 0xffffff6002347950 */ /* 0x000fea0003c3ffff */
.L_x_175:
[----:B------:R-:W-:-:S00]  /*9f30*/  BRA `(.L_x_175) ;  /* 0xfffffffc00fc7947 */ /* 0x000fc0000383ffff */
[----:B------:R-:W-:-:S00]  /*9f40*/  NOP ;  /* 0x0000000000007918 */ /* 0x000fc00000000000 */
        /* <DEDUP_REMOVED lines=11> */
.L_x_176:


//--------------------- .nv.global.init           --------------------------
	.section	.nv.global.init,"aw",@progbits
.nv.global.init:
	.type		$str$27,@object
	.size		$str$27,($str$28 - $str$27)
$str$27:
        /*0000*/ 	.byte	0x28, 0x61, 0x64, 0x64, 0x72, 0x65, 0x73, 0x73, 0x20, 0x26, 0x20, 0x6d, 0x61, 0x73, 0x6b, 0x29
        /*0010*/ 	.byte	0x20, 0x3d, 0x3d, 0x20, 0x30, 0x00
	.type		$str$28,@object
	.size		$str$28,($str$26 - $str$28)
$str$28:
        /*0016*/ 	.byte	0x2f, 0x74, 0x6d, 0x70, 0x2f, 0x63, 0x75, 0x74, 0x6c, 0x61, 0x73, 0x73, 0x5f, 0x73, 0x77, 0x65
        /*0026*/ 	.byte	0x65, 0x70, 0x5f, 0x73, 0x72, 0x63, 0x2f, 0x69, 0x6e, 0x63, 0x6c, 0x75, 0x64, 0x65, 0x2f, 0x63
        /*0036*/ 	.byte	0x75, 0x74, 0x65, 0x2f, 0x70, 0x6f, 0x69, 0x6e, 0x74, 0x65, 0x72, 0x5f, 0x66, 0x6c, 0x61, 0x67
        /*0046*/ 	.byte	0x67, 0x65, 0x64, 0x2e, 0x68, 0x70, 0x70, 0x00
	.type		$str$26,@object
	.size		$str$26,($str$25 - $str$26)
$str$26:
        /*004e*/ 	.byte	0x2f, 0x74, 0x6d, 0x70, 0x2f, 0x63, 0x75, 0x74, 0x6c, 0x61, 0x73, 0x73, 0x5f, 0x73, 0x77, 0x65
        /*005e*/ 	.byte	0x65, 0x70, 0x5f, 0x73, 0x72, 0x63, 0x2f, 0x69, 0x6e, 0x63, 0x6c, 0x75, 0x64, 0x65, 0x2f, 0x63
        /*006e*/ 	.byte	0x75, 0x74, 0x65, 0x2f, 0x61, 0x74, 0x6f, 0x6d, 0x2f, 0x63, 0x6f, 0x70, 0x79, 0x5f, 0x74, 0x72
        /*007e*/ 	.byte	0x61, 0x69, 0x74, 0x73, 0x5f, 0x73, 0x6d, 0x31, 0x30, 0x30, 0x2e, 0x68, 0x70, 0x70, 0x00
	.type		$str$25,@object
	.size		$str$25,(__unnamed_1 - $str$25)
$str$25:
        /*008d*/ 	.byte	0x28, 0x28, 0x75, 0x69, 0x6e, 0x74, 0x33, 0x32, 0x5f, 0x74, 0x28, 0x74, 0x68, 0x72, 0x65, 0x61
        /*009d*/ 	.byte	0x64, 0x49, 0x64, 0x78, 0x2e, 0x78, 0x29, 0x20, 0x2f, 0x20, 0x33, 0x32, 0x29, 0x20, 0x25, 0x20
        /*00ad*/ 	.byte	0x34, 0x29, 0x20, 0x3d, 0x3d, 0x20, 0x28, 0x28, 0x28, 0x74, 0x6d, 0x65, 0x6d, 0x5f, 0x61, 0x64
        /*00bd*/ 	.byte	0x64, 0x72, 0x20, 0x3e, 0x3e, 0x20, 0x31, 0x36, 0x29, 0x20, 0x2f, 0x20, 0x33, 0x32, 0x29, 0x20
        /*00cd*/ 	.byte	0x25, 0x20, 0x34, 0x29, 0x00
	.type		__unnamed_1,@object
	.size		__unnamed_1,(__unnamed_2 - __unnamed_1)
__unnamed_1:
        /*00d2*/ 	.byte	0x61, 0x75, 0x74, 0x6f, 0x20, 0x63, 0x75, 0x74, 0x65, 0x3a, 0x3a, 0x61, 0x73, 0x5f, 0x70, 0x6f
        /* <DEDUP_REMOVED lines=24> */
        /*0262*/ 	.byte	0x43, 0x3c, 0x38, 0x31, 0x39, 0x32, 0x3e, 0x3e, 0x3e, 0x3e, 0x5d, 0x00
	.type		__unnamed_2,@object
	.size		__unnamed_2,(.L_2 - __unnamed_2)
__unnamed_2:
        /* <DEDUP_REMOVED lines=42> */
        /*050e*/ 	.byte	0x3e, 0x3e, 0x3e, 0x3e, 0x5d, 0x00
.L_2:


//--------------------- .nv.shared._ZN7cutlass13device_kernelINS_4gemm6kernel13GemmUniversalIN4cute5tupleIJiiiiEEENS1_10collective13CollectiveMmaINS1_35MainloopSm100TmaUmmaWarpSpecializedILi8ELi2ELi4ENS5_IJNS4_1CILi8EEENSA_ILi1EEESC_EEEEENS5_IJNSA_ILi256EEENSA_ILi128EEESG_EEENS_12float_e4m3_tENS5_IJlSC_lEEESI_SJ_NS4_8TiledMMAINS4_8MMA_AtomIJNS4_10MMA_TraitsINS4_25SM100_MMA_F8F6F4_2x1SM_SSEJSI_SI_fSF_SG_NS4_17integral_constantINS4_4UMMA5MajorELSQ_0EEESR_NSO_INSP_7ScaleInELSS_0EEEST_EEEEEENS4_6LayoutINS5_IJSC_SC_SC_EEENS5_IJNSA_ILi0EEESY_SY_EEEEENS5_IJNS4_10UnderscoreES11_S11_EEEEENS4_18SM100_TMA_2SM_LOADENS4_14ComposedLayoutINS4_7SwizzleILi3ELi4ELi3EEENS4_18smem_ptr_flag_bitsILi8EEENSW_INS5_IJSB_SG_EEENS5_IJSG_SC_EEEEEEEvNS4_8identityENS4_28SM100_TMA_2SM_LOAD_MULTICASTES1D_vS1E_EENS_8epilogue10collective18CollectiveEpilogueINS1H_23Sm100TmaWarpSpecializedILi2ELi2ELi64ELb0ELb0EEEJNS5_IJSG_SG_SG_EEENS5_IJNSW_ISG_SC_EENSW_INSA_ILi64EEESC_EEEEESI_SJ_SI_SJ_NS1H_6fusion15FusionCallbacksIS1L_NS1R_17LinearCombinationISI_fSI_fLNS_15FloatRoundStyleE2EEES1M_S1Q_JEEENS4_5SM1004TMEM4LOAD26SM100_TMEM_LOAD_32dp32b64xENS4_13SM90_TMA_LOADENS15_INS16_ILi2ELi4ELi3EEES19_NSW_INS5_IJSB_S1O_EEENS5_IJS1O_SC_EEEEEEENS4_39AutoVectorizingCopyWithAssumedAlignmentILi128EEENS4_14SM90_TMA_STOREES26_S28_S28_EEEvvEEEEvNT_6ParamsE --------------------------
	.section	.nv.shared._ZN7cutlass13device_kernelINS_4gemm6kernel13GemmUniversalIN4cute5tupleIJiiiiEEENS1_10collective13CollectiveMmaINS1_35MainloopSm100TmaUmmaWarpSpecializedILi8ELi2ELi4ENS5_IJNS4_1CILi8EEENSA_ILi1EEESC_EEEEENS5_IJNSA_ILi256EEENSA_ILi128EEESG_EEENS_12float_e4m3_tENS5_IJlSC_lEEESI_SJ_NS4_8TiledMMAINS4_8MMA_AtomIJNS4_10MMA_TraitsINS4_25SM100_MMA_F8F6F4_2x1SM_SSEJSI_SI_fSF_SG_NS4_17integral_constantINS4_4UMMA5MajorELSQ_0EEESR_NSO_INSP_7ScaleInELSS_0EEEST_EEEEEENS4_6LayoutINS5_IJSC_SC_SC_EEENS5_IJNSA_ILi0EEESY_SY_EEEEENS5_IJNS4_10UnderscoreES11_S11_EEEEENS4_18SM100_TMA_2SM_LOADENS4_14ComposedLayoutINS4_7SwizzleILi3ELi4ELi3EEENS4_18smem_ptr_flag_bitsILi8EEENSW_INS5_IJSB_SG_EEENS5_IJSG_SC_EEEEEEEvNS4_8identityENS4_28SM100_TMA_2SM_LOAD_MULTICASTES1D_vS1E_EENS_8epilogue10collective18CollectiveEpilogueINS1H_23Sm100TmaWarpSpecializedILi2ELi2ELi64ELb0ELb0EEEJNS5_IJSG_SG_SG_EEENS5_IJNSW_ISG_SC_EENSW_INSA_ILi64EEESC_EEEEESI_SJ_SI_SJ_NS1H_6fusion15FusionCallbacksIS1L_NS1R_17LinearCombinationISI_fSI_fLNS_15FloatRoundStyleE2EEES1M_S1Q_JEEENS4_5SM1004TMEM4LOAD26SM100_TMEM_LOAD_32dp32b64xENS4_13SM90_TMA_LOADENS15_INS16_ILi2ELi4ELi3EEES19_NSW_INS5_IJSB_S1O_EEENS5_IJS1O_SC_EEEEEEENS4_39AutoVectorizingCopyWithAssumedAlignmentILi128EEENS4_14SM90_TMA_STOREES26_S28_S28_EEEvvEEEEvNT_6ParamsE,"aw",@nobits
	.sectionflags	@""
	.align	16
	.zero		1024


//--------------------- .nv.shared.reserved.0     --------------------------
	.section	.nv.shared.reserved.0,"aw",@nobits
	.weak		__nv_reservedSMEM_offset_0_alias
	.size		__nv_reservedSMEM_offset_0_alias, 0, 64
	.other		__nv_reservedSMEM_offset_0_alias,@"STO_CUDA_RESERVED_SHARED STV_DEFAULT"
__nv_reservedSMEM_offset_0_alias:
	.zero		0
.nv.shared.reserved.0:
	.zero		64
	.weak		__nv_reservedSMEM_tcgen05_partition
	.type		__nv_reservedSMEM_tcgen05_partition,@object
	.size		__nv_reservedSMEM_tcgen05_partition,(.L_0 - __nv_reservedSMEM_tcgen05_partition)
__nv_reservedSMEM_tcgen05_partition:
	.zero		32
.L_0:


//--------------------- .nv.global                --------------------------
	.section	.nv.global,"aw",@nobits
.nv.global:
	.type		_ZN40_INTERNAL_0e9e236f_4_k_cu_f3d92997_290504cute1_E,@object
	.size		_ZN40_INTERNAL_0e9e236f_4_k_cu_f3d92997_290504cute1_E,(_ZN40_INTERNAL_0e9e236f_4_k_cu_f3d92997_290504cuda3std3__45__cpo6cbeginE - _ZN40_INTERNAL_0e9e236f_4_k_cu_f3d92997_290504cute1_E)
_ZN40_INTERNAL_0e9e236f_4_k_cu_f3d92997_290504cute1_E:
	.zero		1
	.type		_ZN40_INTERNAL_0e9e236f_4_k_cu_f3d92997_290504cuda3std3__45__cpo6cbeginE,@object
	.size		_ZN40_INTERNAL_0e9e236f_4_k_cu_f3d92997_290504cuda3std3__45__cpo6cbeginE,(_ZN40_INTERNAL_0e9e236f_4_k_cu_f3d92997_290504cuda3std3__48in_placeE - _ZN40_INTERNAL_0e9e236f_4_k_cu_f3d92997_290504cuda3std3__45__cpo6cbeginE)
_ZN40_INTERNAL_0e9e236f_4_k_cu_f3d92997_290504cuda3std3__45__cpo6cbeginE:
	.zero		1
	.type		_ZN40_INTERNAL_0e9e236f_4_k_cu_f3d92997_290504cuda3std3__48in_placeE,@object
	.size		_ZN40_INTERNAL_0e9e236f_4_k_cu_f3d92997_290504cuda3std3__48in_placeE,(_ZN40_INTERNAL_0e9e236f_4_k_cu_f3d92997_290504cuda3std6ranges3__45__cpo9iter_moveE - _ZN40_INTERNAL_0e9e236f_4_k_cu_f3d92997_290504cuda3std3__48in_placeE)
_ZN40_INTERNAL_0e9e236f_4_k_cu_f3d92997_290504cuda3std3__48in_placeE:
	.zero		1
	.type		_ZN40_INTERNAL_0e9e236f_4_k_cu_f3d92997_290504cuda3std6ranges3__45__cpo9iter_moveE,@object
	.size		_ZN40_INTERNAL_0e9e236f_4_k_cu_f3d92997_290504cuda3std6ranges3__45__cpo9iter_moveE,(_ZN40_INTERNAL_0e9e236f_4_k_cu_f3d92997_290504cuda3std3__45__cpo5beginE - _ZN40_INTERNAL_0e9e236f_4_k_cu_f3d92997_290504cuda3std6ranges3__45__cpo9iter_moveE)
_ZN40_INTERNAL_0e9e236f_4_k_cu_f3d92997_290504cuda3std6ranges3__45__cpo9iter_moveE:
	.zero		1
	.type		_ZN40_INTERNAL_0e9e236f_4_k_cu_f3d92997_290504cuda3std3__45__cpo5beginE,@object
	.size		_ZN40_INTERNAL_0e9e236f_4_k_cu_f3d92997_290504cuda3std3__45__cpo5beginE,(_ZN40_INTERNAL_0e9e236f_4_k_cu_f3d92997_290504cuda3std3__442_GLOBAL__N__0e9e236f_4_k_cu_f3d92997_290506ignoreE - _ZN40_INTERNAL_0e9e236f_4_k_cu_f3d92997_290504cuda3std3__45__cpo5beginE)
_ZN40_INTERNAL_0e9e236f_4_k_cu_f3d92997_290504cuda3std3__45__cpo5beginE:
	.zero		1
	.type		_ZN40_INTERNAL_0e9e236f_4_k_cu_f3d92997_290504cuda3std3__442_GLOBAL__N__0e9e236f_4_k_cu_f3d92997_290506ignoreE,@object
	.size		_ZN40_INTERNAL_0e9e236f_4_k_cu_f3d92997_290504cuda3std3__442_GLOBAL__N__0e9e236f_4_k_cu_f3d92997_290506ignoreE,(_ZN40_INTERNAL_0e9e236f_4_k_cu_f3d92997_290504cute7productE - _ZN40_INTERNAL_0e9e236f_4_k_cu_f3d92997_290504cuda3std3__442_GLOBAL__N__0e9e236f_4_k_cu_f3d92997_290506ignoreE)
_ZN40_INTERNAL_0e9e236f_4_k_cu_f3d92997_290504cuda3std3__442_GLOBAL__N__0e9e236f_4_k_cu_f3d92997_290506ignoreE:
	.zero		1
	.type		_ZN40_INTERNAL_0e9e236f_4_k_cu_f3d92997_290504cute7productE,@object
	.size		_ZN40_INTERNAL_0e9e236f_4_k_cu_f3d92997_290504cute7productE,(_ZN40_INTERNAL_0e9e236f_4_k_cu_f3d92997_290504cuda3std3__45__cpo3endE - _ZN40_INTERNAL_0e9e236f_4_k_cu_f3d92997_290504cute7productE)
_ZN40_INTERNAL_0e9e236f_4_k_cu_f3d92997_290504cute7productE:
	.zero		1
	.type		_ZN40_INTERNAL_0e9e236f_4_k_cu_f3d92997_290504cuda3std3__45__cpo3endE,@object
	.size		_ZN40_INTERNAL_0e9e236f_4_k_cu_f3d92997_290504cuda3std3__45__cpo3endE,(_ZN40_INTERNAL_0e9e236f_4_k_cu_f3d92997_290504cuda3std3__419piecewise_constructE - _ZN40_INTERNAL_0e9e236f_4_k_cu_f3d92997_290504cuda3std3__45__cpo3endE)
_ZN40_INTERNAL_0e9e236f_4_k_cu_f3d92997_290504cuda3std3__45__cpo3endE:
	.zero		1
	.type		_ZN40_INTERNAL_0e9e236f_4_k_cu_f3d92997_290504cuda3std3__419piecewise_constructE,@object
	.size		_ZN40_INTERNAL_0e9e236f_4_k_cu_f3d92997_290504cuda3std3__419piecewise_constructE,(_ZN40_INTERNAL_0e9e236f_4_k_cu_f3d92997_290504cuda3std3__45__cpo4cendE - _ZN40_INTERNAL_0e9e236f_4_k_cu_f3d92997_290504cuda3std3__419piecewise_constructE)
_ZN40_INTERNAL_0e9e236f_4_k_cu_f3d92997_290504cuda3std3__419piecewise_constructE:
	.zero		1
	.type		_ZN40_INTERNAL_0e9e236f_4_k_cu_f3d92997_290504cuda3std3__45__cpo4cendE,@object
	.size		_ZN40_INTERNAL_0e9e236f_4_k_cu_f3d92997_290504cuda3std3__45__cpo4cendE,(_ZN40_INTERNAL_0e9e236f_4_k_cu_f3d92997_290504cuda3std6ranges3__45__cpo4swapE - _ZN40_INTERNAL_0e9e236f_4_k_cu_f3d92997_290504cuda3std3__45__cpo4cendE)
_ZN40_INTERNAL_0e9e236f_4_k_cu_f3d92997_290504cuda3std3__45__cpo4cendE:
	.zero		1
	.type		_ZN40_INTERNAL_0e9e236f_4_k_cu_f3d92997_290504cuda3std6ranges3__45__cpo4swapE,@object
	.size		_ZN40_INTERNAL_0e9e236f_4_k_cu_f3d92997_290504cuda3std6ranges3__45__cpo4swapE,(.L_10 - _ZN40_INTERNAL_0e9e236f_4_k_cu_f3d92997_290504cuda3std6ranges3__45__cpo4swapE)
_ZN40_INTERNAL_0e9e236f_4_k_cu_f3d92997_290504cuda3std6ranges3__45__cpo4swapE:
	.zero		1
.L_10:


//--------------------- .nv.constant0._ZN7cutlass13device_kernelINS_4gemm6kernel13GemmUniversalIN4cute5tupleIJiiiiEEENS1_10collective13CollectiveMmaINS1_35MainloopSm100TmaUmmaWarpSpecializedILi8ELi2ELi4ENS5_IJNS4_1CILi8EEENSA_ILi1EEESC_EEEEENS5_IJNSA_ILi256EEENSA_ILi128EEESG_EEENS_12float_e4m3_tENS5_IJlSC_lEEESI_SJ_NS4_8TiledMMAINS4_8MMA_AtomIJNS4_10MMA_TraitsINS4_25SM100_MMA_F8F6F4_2x1SM_SSEJSI_SI_fSF_SG_NS4_17integral_constantINS4_4UMMA5MajorELSQ_0EEESR_NSO_INSP_7ScaleInELSS_0EEEST_EEEEEENS4_6LayoutINS5_IJSC_SC_SC_EEENS5_IJNSA_ILi0EEESY_SY_EEEEENS5_IJNS4_10UnderscoreES11_S11_EEEEENS4_18SM100_TMA_2SM_LOADENS4_14ComposedLayoutINS4_7SwizzleILi3ELi4ELi3EEENS4_18smem_ptr_flag_bitsILi8EEENSW_INS5_IJSB_SG_EEENS5_IJSG_SC_EEEEEEEvNS4_8identityENS4_28SM100_TMA_2SM_LOAD_MULTICASTES1D_vS1E_EENS_8epilogue10collective18CollectiveEpilogueINS1H_23Sm100TmaWarpSpecializedILi2ELi2ELi64ELb0ELb0EEEJNS5_IJSG_SG_SG_EEENS5_IJNSW_ISG_SC_EENSW_INSA_ILi64EEESC_EEEEESI_SJ_SI_SJ_NS1H_6fusion15FusionCallbacksIS1L_NS1R_17LinearCombinationISI_fSI_fLNS_15FloatRoundStyleE2EEES1M_S1Q_JEEENS4_5SM1004TMEM4LOAD26SM100_TMEM_LOAD_32dp32b64xENS4_13SM90_TMA_LOADENS15_INS16_ILi2ELi4ELi3EEES19_NSW_INS5_IJSB_S1O_EEENS5_IJS1O_SC_EEEEEEENS4_39AutoVectorizingCopyWithAssumedAlignmentILi128EEENS4_14SM90_TMA_STOREES26_S28_S28_EEEvvEEEEvNT_6ParamsE --------------------------
	.section	.nv.constant0._ZN7cutlass13device_kernelINS_4gemm6kernel13GemmUniversalIN4cute5tupleIJiiiiEEENS1_10collective13CollectiveMmaINS1_35MainloopSm100TmaUmmaWarpSpecializedILi8ELi2ELi4ENS5_IJNS4_1CILi8EEENSA_ILi1EEESC_EEEEENS5_IJNSA_ILi256EEENSA_ILi128EEESG_EEENS_12float_e4m3_tENS5_IJlSC_lEEESI_SJ_NS4_8TiledMMAINS4_8MMA_AtomIJNS4_10MMA_TraitsINS4_25SM100_MMA_F8F6F4_2x1SM_SSEJSI_SI_fSF_SG_NS4_17integral_constantINS4_4UMMA5MajorELSQ_0EEESR_NSO_INSP_7ScaleInELSS_0EEEST_EEEEEENS4_6LayoutINS5_IJSC_SC_SC_EEENS5_IJNSA_ILi0EEESY_SY_EEEEENS5_IJNS4_10UnderscoreES11_S11_EEEEENS4_18SM100_TMA_2SM_LOADENS4_14ComposedLayoutINS4_7SwizzleILi3ELi4ELi3EEENS4_18smem_ptr_flag_bitsILi8EEENSW_INS5_IJSB_SG_EEENS5_IJSG_SC_EEEEEEEvNS4_8identityENS4_28SM100_TMA_2SM_LOAD_MULTICASTES1D_vS1E_EENS_8epilogue10collective18CollectiveEpilogueINS1H_23Sm100TmaWarpSpecializedILi2ELi2ELi64ELb0ELb0EEEJNS5_IJSG_SG_SG_EEENS5_IJNSW_ISG_SC_EENSW_INSA_ILi64EEESC_EEEEESI_SJ_SI_SJ_NS1H_6fusion15FusionCallbacksIS1L_NS1R_17LinearCombinationISI_fSI_fLNS_15FloatRoundStyleE2EEES1M_S1Q_JEEENS4_5SM1004TMEM4LOAD26SM100_TMEM_LOAD_32dp32b64xENS4_13SM90_TMA_LOADENS15_INS16_ILi2ELi4ELi3EEES19_NSW_INS5_IJSB_S1O_EEENS5_IJS1O_SC_EEEEEEENS4_39AutoVectorizingCopyWithAssumedAlignmentILi128EEENS4_14SM90_TMA_STOREES26_S28_S28_EEEvvEEEEvNT_6ParamsE,"a",@progbits
	.sectionflags	@""
	.align	4
.nv.constant0._ZN7cutlass13device_kernelINS_4gemm6kernel13GemmUniversalIN4cute5tupleIJiiiiEEENS1_10collective13CollectiveMmaINS1_35MainloopSm100TmaUmmaWarpSpecializedILi8ELi2ELi4ENS5_IJNS4_1CILi8EEENSA_ILi1EEESC_EEEEENS5_IJNSA_ILi256EEENSA_ILi128EEESG_EEENS_12float_e4m3_tENS5_IJlSC_lEEESI_SJ_NS4_8TiledMMAINS4_8MMA_AtomIJNS4_10MMA_TraitsINS4_25SM100_MMA_F8F6F4_2x1SM_SSEJSI_SI_fSF_SG_NS4_17integral_constantINS4_4UMMA5MajorELSQ_0EEESR_NSO_INSP_7ScaleInELSS_0EEEST_EEEEEENS4_6LayoutINS5_IJSC_SC_SC_EEENS5_IJNSA_ILi0EEESY_SY_EEEEENS5_IJNS4_10UnderscoreES11_S11_EEEEENS4_18SM100_TMA_2SM_LOADENS4_14ComposedLayoutINS4_7SwizzleILi3ELi4ELi3EEENS4_18smem_ptr_flag_bitsILi8EEENSW_INS5_IJSB_SG_EEENS5_IJSG_SC_EEEEEEEvNS4_8identityENS4_28SM100_TMA_2SM_LOAD_MULTICASTES1D_vS1E_EENS_8epilogue10collective18CollectiveEpilogueINS1H_23Sm100TmaWarpSpecializedILi2ELi2ELi64ELb0ELb0EEEJNS5_IJSG_SG_SG_EEENS5_IJNSW_ISG_SC_EENSW_INSA_ILi64EEESC_EEEEESI_SJ_SI_SJ_NS1H_6fusion15FusionCallbacksIS1L_NS1R_17LinearCombinationISI_fSI_fLNS_15FloatRoundStyleE2EEES1M_S1Q_JEEENS4_5SM1004TMEM4LOAD26SM100_TMEM_LOAD_32dp32b64xENS4_13SM90_TMA_LOADENS15_INS16_ILi2ELi4ELi3EEES19_NSW_INS5_IJSB_S1O_EEENS5_IJS1O_SC_EEEEEEENS4_39AutoVectorizingCopyWithAssumedAlignmentILi128EEENS4_14SM90_TMA_STOREES26_S28_S28_EEEvvEEEEvNT_6ParamsE:
	.zero		2944


//--------------------- SYMBOLS --------------------------

	.type		.nv.reservedSmem.offset0,@object
	.size		.nv.reservedSmem.offset0,0x4
	.type		.nv.reservedSmem.cap,@object
	.size		.nv.reservedSmem.cap,0x4
	.type		__assertfail,@function
